//
// Generated by NVIDIA NVVM Compiler
//
// Compiler Build ID: CL-36424714
// Cuda compilation tools, release 13.0, V13.0.88
// Based on NVVM 20.0.0
//

.version 9.0
.target sm_100
.address_size 64

	// .globl	_Z7reduce0PfS_
// _ZZ7reduce0PfS_E5sdata has been demoted
// _ZZ7reduce1PfS_E5sdata has been demoted
// _ZZ7reduce2PfS_E5sdata has been demoted
// _ZZ7reduce3PfS_E5sdata has been demoted
// _ZZ7reduce4PfS_E5sdata has been demoted
// _ZZ7reduce5ILj256EEvPfS0_E5sdata has been demoted
// _ZZ7reduce6ILj256ELi128EEvPfS0_iE5sdata has been demoted

.visible .entry _Z7reduce0PfS_(
	.param .u64 .ptr .align 1 _Z7reduce0PfS__param_0,
	.param .u64 .ptr .align 1 _Z7reduce0PfS__param_1
)
{
	.reg .pred 	%p<5>;
	.reg .b32 	%r<16>;
	.reg .b32 	%f<6>;
	.reg .b64 	%rd<9>;
	// demoted variable
	.shared .align 4 .b8 _ZZ7reduce0PfS_E5sdata[1024];
	ld.param.u64 	%rd2, [_Z7reduce0PfS__param_0];
	ld.param.u64 	%rd1, [_Z7reduce0PfS__param_1];
	cvta.to.global.u64 	%rd3, %rd2;
	mov.u32 	%r1, %tid.x;
	mov.u32 	%r2, %ctaid.x;
	mov.u32 	%r3, %ntid.x;
	mad.lo.s32 	%r7, %r2, %r3, %r1;
	mul.wide.u32 	%rd4, %r7, 4;
	add.s64 	%rd5, %rd3, %rd4;
	ld.global.f32 	%f1, [%rd5];
	shl.b32 	%r8, %r1, 2;
	mov.u32 	%r9, _ZZ7reduce0PfS_E5sdata;
	add.s32 	%r4, %r9, %r8;
	st.shared.f32 	[%r4], %f1;
	bar.sync 	0;
	setp.lt.u32 	%p1, %r3, 2;
	@%p1 bra 	$L__BB0_5;
	mov.b32 	%r15, 1;
$L__BB0_2:
	shl.b32 	%r6, %r15, 1;
	add.s32 	%r11, %r6, -1;
	and.b32  	%r12, %r11, %r1;
	setp.ne.s32 	%p2, %r12, 0;
	@%p2 bra 	$L__BB0_4;
	shl.b32 	%r13, %r15, 2;
	add.s32 	%r14, %r4, %r13;
	ld.shared.f32 	%f2, [%r14];
	ld.shared.f32 	%f3, [%r4];
	add.f32 	%f4, %f2, %f3;
	st.shared.f32 	[%r4], %f4;
$L__BB0_4:
	bar.sync 	0;
	setp.lt.u32 	%p3, %r6, %r3;
	mov.u32 	%r15, %r6;
	@%p3 bra 	$L__BB0_2;
$L__BB0_5:
	setp.ne.s32 	%p4, %r1, 0;
	@%p4 bra 	$L__BB0_7;
	ld.shared.f32 	%f5, [_ZZ7reduce0PfS_E5sdata];
	cvta.to.global.u64 	%rd6, %rd1;
	mul.wide.u32 	%rd7, %r2, 4;
	add.s64 	%rd8, %rd6, %rd7;
	st.global.f32 	[%rd8], %f5;
$L__BB0_7:
	ret;

}
	// .globl	_Z7reduce1PfS_
.visible .entry _Z7reduce1PfS_(
	.param .u64 .ptr .align 1 _Z7reduce1PfS__param_0,
	.param .u64 .ptr .align 1 _Z7reduce1PfS__param_1
)
{
	.reg .pred 	%p<5>;
	.reg .b32 	%r<19>;
	.reg .b32 	%f<6>;
	.reg .b64 	%rd<9>;
	// demoted variable
	.shared .align 4 .b8 _ZZ7reduce1PfS_E5sdata[1024];
	ld.param.u64 	%rd2, [_Z7reduce1PfS__param_0];
	ld.param.u64 	%rd1, [_Z7reduce1PfS__param_1];
	cvta.to.global.u64 	%rd3, %rd2;
	mov.u32 	%r1, %tid.x;
	mov.u32 	%r2, %ctaid.x;
	mov.u32 	%r3, %ntid.x;
	mad.lo.s32 	%r7, %r2, %r3, %r1;
	mul.wide.u32 	%rd4, %r7, 4;
	add.s64 	%rd5, %rd3, %rd4;
	ld.global.f32 	%f1, [%rd5];
	shl.b32 	%r8, %r1, 2;
	mov.u32 	%r9, _ZZ7reduce1PfS_E5sdata;
	add.s32 	%r10, %r9, %r8;
	st.shared.f32 	[%r10], %f1;
	bar.sync 	0;
	setp.lt.u32 	%p1, %r3, 2;
	@%p1 bra 	$L__BB1_5;
	mov.b32 	%r18, 1;
$L__BB1_2:
	shl.b32 	%r5, %r18, 1;
	mul.lo.s32 	%r6, %r5, %r1;
	setp.ge.u32 	%p2, %r6, %r3;
	@%p2 bra 	$L__BB1_4;
	add.s32 	%r12, %r6, %r18;
	shl.b32 	%r13, %r12, 2;
	add.s32 	%r15, %r9, %r13;
	ld.shared.f32 	%f2, [%r15];
	shl.b32 	%r16, %r6, 2;
	add.s32 	%r17, %r9, %r16;
	ld.shared.f32 	%f3, [%r17];
	add.f32 	%f4, %f2, %f3;
	st.shared.f32 	[%r17], %f4;
$L__BB1_4:
	bar.sync 	0;
	setp.lt.u32 	%p3, %r5, %r3;
	mov.u32 	%r18, %r5;
	@%p3 bra 	$L__BB1_2;
$L__BB1_5:
	setp.ne.s32 	%p4, %r1, 0;
	@%p4 bra 	$L__BB1_7;
	ld.shared.f32 	%f5, [_ZZ7reduce1PfS_E5sdata];
	cvta.to.global.u64 	%rd6, %rd1;
	mul.wide.u32 	%rd7, %r2, 4;
	add.s64 	%rd8, %rd6, %rd7;
	st.global.f32 	[%rd8], %f5;
$L__BB1_7:
	ret;

}
	// .globl	_Z7reduce2PfS_
.visible .entry _Z7reduce2PfS_(
	.param .u64 .ptr .align 1 _Z7reduce2PfS__param_0,
	.param .u64 .ptr .align 1 _Z7reduce2PfS__param_1
)
{
	.reg .pred 	%p<5>;
	.reg .b32 	%r<13>;
	.reg .b32 	%f<6>;
	.reg .b64 	%rd<9>;
	// demoted variable
	.shared .align 4 .b8 _ZZ7reduce2PfS_E5sdata[1024];
	ld.param.u64 	%rd2, [_Z7reduce2PfS__param_0];
	ld.param.u64 	%rd1, [_Z7reduce2PfS__param_1];
	cvta.to.global.u64 	%rd3, %rd2;
	mov.u32 	%r1, %tid.x;
	mov.u32 	%r2, %ctaid.x;
	mov.u32 	%r12, %ntid.x;
	mad.lo.s32 	%r7, %r2, %r12, %r1;
	mul.wide.u32 	%rd4, %r7, 4;
	add.s64 	%rd5, %rd3, %rd4;
	ld.global.f32 	%f1, [%rd5];
	shl.b32 	%r8, %r1, 2;
	mov.u32 	%r9, _ZZ7reduce2PfS_E5sdata;
	add.s32 	%r4, %r9, %r8;
	st.shared.f32 	[%r4], %f1;
	bar.sync 	0;
	setp.lt.u32 	%p1, %r12, 2;
	@%p1 bra 	$L__BB2_4;
$L__BB2_1:
	shr.u32 	%r6, %r12, 1;
	setp.ge.u32 	%p2, %r1, %r6;
	@%p2 bra 	$L__BB2_3;
	shl.b32 	%r10, %r6, 2;
	add.s32 	%r11, %r4, %r10;
	ld.shared.f32 	%f2, [%r11];
	ld.shared.f32 	%f3, [%r4];
	add.f32 	%f4, %f2, %f3;
	st.shared.f32 	[%r4], %f4;
$L__BB2_3:
	bar.sync 	0;
	setp.gt.u32 	%p3, %r12, 3;
	mov.u32 	%r12, %r6;
	@%p3 bra 	$L__BB2_1;
$L__BB2_4:
	setp.ne.s32 	%p4, %r1, 0;
	@%p4 bra 	$L__BB2_6;
	ld.shared.f32 	%f5, [_ZZ7reduce2PfS_E5sdata];
	cvta.to.global.u64 	%rd6, %rd1;
	mul.wide.u32 	%rd7, %r2, 4;
	add.s64 	%rd8, %rd6, %rd7;
	st.global.f32 	[%rd8], %f5;
$L__BB2_6:
	ret;

}
	// .globl	_Z7reduce3PfS_
.visible .entry _Z7reduce3PfS_(
	.param .u64 .ptr .align 1 _Z7reduce3PfS__param_0,
	.param .u64 .ptr .align 1 _Z7reduce3PfS__param_1
)
{
	.reg .pred 	%p<5>;
	.reg .b32 	%r<16>;
	.reg .b32 	%f<8>;
	.reg .b64 	%rd<11>;
	// demoted variable
	.shared .align 4 .b8 _ZZ7reduce3PfS_E5sdata[1024];
	ld.param.u64 	%rd2, [_Z7reduce3PfS__param_0];
	ld.param.u64 	%rd1, [_Z7reduce3PfS__param_1];
	cvta.to.global.u64 	%rd3, %rd2;
	mov.u32 	%r1, %tid.x;
	mov.u32 	%r2, %ctaid.x;
	mov.u32 	%r15, %ntid.x;
	mul.lo.s32 	%r7, %r15, %r2;
	shl.b32 	%r8, %r7, 1;
	add.s32 	%r9, %r8, %r1;
	mul.wide.u32 	%rd4, %r9, 4;
	add.s64 	%rd5, %rd3, %rd4;
	ld.global.f32 	%f1, [%rd5];
	add.s32 	%r10, %r9, %r15;
	mul.wide.u32 	%rd6, %r10, 4;
	add.s64 	%rd7, %rd3, %rd6;
	ld.global.f32 	%f2, [%rd7];
	add.f32 	%f3, %f1, %f2;
	shl.b32 	%r11, %r1, 2;
	mov.u32 	%r12, _ZZ7reduce3PfS_E5sdata;
	add.s32 	%r4, %r12, %r11;
	st.shared.f32 	[%r4], %f3;
	bar.sync 	0;
	setp.lt.u32 	%p1, %r15, 2;
	@%p1 bra 	$L__BB3_4;
$L__BB3_1:
	shr.u32 	%r6, %r15, 1;
	setp.ge.u32 	%p2, %r1, %r6;
	@%p2 bra 	$L__BB3_3;
	shl.b32 	%r13, %r6, 2;
	add.s32 	%r14, %r4, %r13;
	ld.shared.f32 	%f4, [%r14];
	ld.shared.f32 	%f5, [%r4];
	add.f32 	%f6, %f4, %f5;
	st.shared.f32 	[%r4], %f6;
$L__BB3_3:
	bar.sync 	0;
	setp.gt.u32 	%p3, %r15, 3;
	mov.u32 	%r15, %r6;
	@%p3 bra 	$L__BB3_1;
$L__BB3_4:
	setp.ne.s32 	%p4, %r1, 0;
	@%p4 bra 	$L__BB3_6;
	ld.shared.f32 	%f7, [_ZZ7reduce3PfS_E5sdata];
	cvta.to.global.u64 	%rd8, %rd1;
	mul.wide.u32 	%rd9, %r2, 4;
	add.s64 	%rd10, %rd8, %rd9;
	st.global.f32 	[%rd10], %f7;
$L__BB3_6:
	ret;

}
	// .globl	_Z7reduce4PfS_
.visible .entry _Z7reduce4PfS_(
	.param .u64 .ptr .align 1 _Z7reduce4PfS__param_0,
	.param .u64 .ptr .align 1 _Z7reduce4PfS__param_1
)
{
	.reg .pred 	%p<6>;
	.reg .b32 	%r<16>;
	.reg .b32 	%f<26>;
	.reg .b64 	%rd<11>;
	// demoted variable
	.shared .align 4 .b8 _ZZ7reduce4PfS_E5sdata[1024];
	ld.param.u64 	%rd2, [_Z7reduce4PfS__param_0];
	ld.param.u64 	%rd1, [_Z7reduce4PfS__param_1];
	cvta.to.global.u64 	%rd3, %rd2;
	mov.u32 	%r1, %tid.x;
	mov.u32 	%r2, %ctaid.x;
	mov.u32 	%r15, %ntid.x;
	mul.lo.s32 	%r7, %r15, %r2;
	shl.b32 	%r8, %r7, 1;
	add.s32 	%r9, %r8, %r1;
	mul.wide.u32 	%rd4, %r9, 4;
	add.s64 	%rd5, %rd3, %rd4;
	ld.global.f32 	%f1, [%rd5];
	add.s32 	%r10, %r9, %r15;
	mul.wide.u32 	%rd6, %r10, 4;
	add.s64 	%rd7, %rd3, %rd6;
	ld.global.f32 	%f2, [%rd7];
	add.f32 	%f3, %f1, %f2;
	shl.b32 	%r11, %r1, 2;
	mov.u32 	%r12, _ZZ7reduce4PfS_E5sdata;
	add.s32 	%r4, %r12, %r11;
	st.shared.f32 	[%r4], %f3;
	bar.sync 	0;
	setp.lt.u32 	%p1, %r15, 66;
	@%p1 bra 	$L__BB4_4;
$L__BB4_1:
	shr.u32 	%r6, %r15, 1;
	setp.ge.u32 	%p2, %r1, %r6;
	@%p2 bra 	$L__BB4_3;
	shl.b32 	%r13, %r6, 2;
	add.s32 	%r14, %r4, %r13;
	ld.shared.f32 	%f4, [%r14];
	ld.shared.f32 	%f5, [%r4];
	add.f32 	%f6, %f4, %f5;
	st.shared.f32 	[%r4], %f6;
$L__BB4_3:
	bar.sync 	0;
	setp.gt.u32 	%p3, %r15, 131;
	mov.u32 	%r15, %r6;
	@%p3 bra 	$L__BB4_1;
$L__BB4_4:
	setp.gt.u32 	%p4, %r1, 31;
	@%p4 bra 	$L__BB4_7;
	ld.volatile.shared.f32 	%f7, [%r4+128];
	ld.volatile.shared.f32 	%f8, [%r4];
	add.f32 	%f9, %f7, %f8;
	st.volatile.shared.f32 	[%r4], %f9;
	ld.volatile.shared.f32 	%f10, [%r4+64];
	ld.volatile.shared.f32 	%f11, [%r4];
	add.f32 	%f12, %f10, %f11;
	st.volatile.shared.f32 	[%r4], %f12;
	ld.volatile.shared.f32 	%f13, [%r4+32];
	ld.volatile.shared.f32 	%f14, [%r4];
	add.f32 	%f15, %f13, %f14;
	st.volatile.shared.f32 	[%r4], %f15;
	ld.volatile.shared.f32 	%f16, [%r4+16];
	ld.volatile.shared.f32 	%f17, [%r4];
	add.f32 	%f18, %f16, %f17;
	st.volatile.shared.f32 	[%r4], %f18;
	ld.volatile.shared.f32 	%f19, [%r4+8];
	ld.volatile.shared.f32 	%f20, [%r4];
	add.f32 	%f21, %f19, %f20;
	st.volatile.shared.f32 	[%r4], %f21;
	ld.volatile.shared.f32 	%f22, [%r4+4];
	ld.volatile.shared.f32 	%f23, [%r4];
	add.f32 	%f24, %f22, %f23;
	st.volatile.shared.f32 	[%r4], %f24;
	setp.ne.s32 	%p5, %r1, 0;
	@%p5 bra 	$L__BB4_7;
	ld.shared.f32 	%f25, [_ZZ7reduce4PfS_E5sdata];
	cvta.to.global.u64 	%rd8, %rd1;
	mul.wide.u32 	%rd9, %r2, 4;
	add.s64 	%rd10, %rd8, %rd9;
	st.global.f32 	[%rd10], %f25;
$L__BB4_7:
	ret;

}
	// .globl	_Z7reduce5ILj256EEvPfS0_
.visible .entry _Z7reduce5ILj256EEvPfS0_(
	.param .u64 .ptr .align 1 _Z7reduce5ILj256EEvPfS0__param_0,
	.param .u64 .ptr .align 1 _Z7reduce5ILj256EEvPfS0__param_1
)
{
	.reg .pred 	%p<5>;
	.reg .b32 	%r<11>;
	.reg .b32 	%f<29>;
	.reg .b64 	%rd<11>;
	// demoted variable
	.shared .align 4 .b8 _ZZ7reduce5ILj256EEvPfS0_E5sdata[1024];
	ld.param.u64 	%rd2, [_Z7reduce5ILj256EEvPfS0__param_0];
	ld.param.u64 	%rd1, [_Z7reduce5ILj256EEvPfS0__param_1];
	cvta.to.global.u64 	%rd3, %rd2;
	mov.u32 	%r1, %tid.x;
	mov.u32 	%r2, %ctaid.x;
	mov.u32 	%r4, %ntid.x;
	mul.lo.s32 	%r5, %r4, %r2;
	shl.b32 	%r6, %r5, 1;
	add.s32 	%r7, %r6, %r1;
	mul.wide.u32 	%rd4, %r7, 4;
	add.s64 	%rd5, %rd3, %rd4;
	ld.global.f32 	%f1, [%rd5];
	add.s32 	%r8, %r7, %r4;
	mul.wide.u32 	%rd6, %r8, 4;
	add.s64 	%rd7, %rd3, %rd6;
	ld.global.f32 	%f2, [%rd7];
	add.f32 	%f3, %f1, %f2;
	shl.b32 	%r9, %r1, 2;
	mov.u32 	%r10, _ZZ7reduce5ILj256EEvPfS0_E5sdata;
	add.s32 	%r3, %r10, %r9;
	st.shared.f32 	[%r3], %f3;
	bar.sync 	0;
	setp.gt.u32 	%p1, %r1, 127;
	@%p1 bra 	$L__BB5_2;
	ld.shared.f32 	%f4, [%r3+512];
	ld.shared.f32 	%f5, [%r3];
	add.f32 	%f6, %f4, %f5;
	st.shared.f32 	[%r3], %f6;
$L__BB5_2:
	bar.sync 	0;
	setp.gt.u32 	%p2, %r1, 63;
	@%p2 bra 	$L__BB5_4;
	ld.shared.f32 	%f7, [%r3+256];
	ld.shared.f32 	%f8, [%r3];
	add.f32 	%f9, %f7, %f8;
	st.shared.f32 	[%r3], %f9;
$L__BB5_4:
	bar.sync 	0;
	setp.gt.u32 	%p3, %r1, 31;
	@%p3 bra 	$L__BB5_7;
	ld.volatile.shared.f32 	%f10, [%r3+128];
	ld.volatile.shared.f32 	%f11, [%r3];
	add.f32 	%f12, %f10, %f11;
	st.volatile.shared.f32 	[%r3], %f12;
	ld.volatile.shared.f32 	%f13, [%r3+64];
	ld.volatile.shared.f32 	%f14, [%r3];
	add.f32 	%f15, %f13, %f14;
	st.volatile.shared.f32 	[%r3], %f15;
	ld.volatile.shared.f32 	%f16, [%r3+32];
	ld.volatile.shared.f32 	%f17, [%r3];
	add.f32 	%f18, %f16, %f17;
	st.volatile.shared.f32 	[%r3], %f18;
	ld.volatile.shared.f32 	%f19, [%r3+16];
	ld.volatile.shared.f32 	%f20, [%r3];
	add.f32 	%f21, %f19, %f20;
	st.volatile.shared.f32 	[%r3], %f21;
	ld.volatile.shared.f32 	%f22, [%r3+8];
	ld.volatile.shared.f32 	%f23, [%r3];
	add.f32 	%f24, %f22, %f23;
	st.volatile.shared.f32 	[%r3], %f24;
	ld.volatile.shared.f32 	%f25, [%r3+4];
	ld.volatile.shared.f32 	%f26, [%r3];
	add.f32 	%f27, %f25, %f26;
	st.volatile.shared.f32 	[%r3], %f27;
	setp.ne.s32 	%p4, %r1, 0;
	@%p4 bra 	$L__BB5_7;
	ld.shared.f32 	%f28, [_ZZ7reduce5ILj256EEvPfS0_E5sdata];
	cvta.to.global.u64 	%rd8, %rd1;
	mul.wide.u32 	%rd9, %r2, 4;
	add.s64 	%rd10, %rd8, %rd9;
	st.global.f32 	[%rd10], %f28;
$L__BB5_7:
	ret;

}
	// .globl	_Z7reduce6ILj256ELi128EEvPfS0_i
.visible .entry _Z7reduce6ILj256ELi128EEvPfS0_i(
	.param .u64 .ptr .align 1 _Z7reduce6ILj256ELi128EEvPfS0_i_param_0,
	.param .u64 .ptr .align 1 _Z7reduce6ILj256ELi128EEvPfS0_i_param_1,
	.param .u32 _Z7reduce6ILj256ELi128EEvPfS0_i_param_2
)
{
	.reg .pred 	%p<5>;
	.reg .b32 	%r<11>;
	.reg .b32 	%f<282>;
	.reg .b64 	%rd<15>;
	// demoted variable
	.shared .align 4 .b8 _ZZ7reduce6ILj256ELi128EEvPfS0_iE5sdata[1024];
	ld.param.u64 	%rd2, [_Z7reduce6ILj256ELi128EEvPfS0_i_param_0];
	ld.param.u64 	%rd1, [_Z7reduce6ILj256ELi128EEvPfS0_i_param_1];
	cvta.to.global.u64 	%rd3, %rd2;
	mov.u32 	%r1, %tid.x;
	mov.u32 	%r2, %ctaid.x;
	shl.b32 	%r4, %r2, 15;
	or.b32  	%r5, %r4, %r1;
	shl.b32 	%r6, %r1, 2;
	mov.u32 	%r7, _ZZ7reduce6ILj256ELi128EEvPfS0_iE5sdata;
	add.s32 	%r3, %r7, %r6;
	mul.wide.u32 	%rd4, %r5, 4;
	add.s64 	%rd5, %rd3, %rd4;
	ld.global.f32 	%f1, [%rd5];
	add.f32 	%f2, %f1, 0f00000000;
	ld.global.f32 	%f3, [%rd5+1024];
	add.f32 	%f4, %f3, %f2;
	ld.global.f32 	%f5, [%rd5+2048];
	add.f32 	%f6, %f5, %f4;
	ld.global.f32 	%f7, [%rd5+3072];
	add.f32 	%f8, %f7, %f6;
	ld.global.f32 	%f9, [%rd5+4096];
	add.f32 	%f10, %f9, %f8;
	ld.global.f32 	%f11, [%rd5+5120];
	add.f32 	%f12, %f11, %f10;
	ld.global.f32 	%f13, [%rd5+6144];
	add.f32 	%f14, %f13, %f12;
	ld.global.f32 	%f15, [%rd5+7168];
	add.f32 	%f16, %f15, %f14;
	ld.global.f32 	%f17, [%rd5+8192];
	add.f32 	%f18, %f17, %f16;
	ld.global.f32 	%f19, [%rd5+9216];
	add.f32 	%f20, %f19, %f18;
	ld.global.f32 	%f21, [%rd5+10240];
	add.f32 	%f22, %f21, %f20;
	ld.global.f32 	%f23, [%rd5+11264];
	add.f32 	%f24, %f23, %f22;
	ld.global.f32 	%f25, [%rd5+12288];
	add.f32 	%f26, %f25, %f24;
	ld.global.f32 	%f27, [%rd5+13312];
	add.f32 	%f28, %f27, %f26;
	ld.global.f32 	%f29, [%rd5+14336];
	add.f32 	%f30, %f29, %f28;
	ld.global.f32 	%f31, [%rd5+15360];
	add.f32 	%f32, %f31, %f30;
	ld.global.f32 	%f33, [%rd5+16384];
	add.f32 	%f34, %f33, %f32;
	ld.global.f32 	%f35, [%rd5+17408];
	add.f32 	%f36, %f35, %f34;
	ld.global.f32 	%f37, [%rd5+18432];
	add.f32 	%f38, %f37, %f36;
	ld.global.f32 	%f39, [%rd5+19456];
	add.f32 	%f40, %f39, %f38;
	ld.global.f32 	%f41, [%rd5+20480];
	add.f32 	%f42, %f41, %f40;
	ld.global.f32 	%f43, [%rd5+21504];
	add.f32 	%f44, %f43, %f42;
	ld.global.f32 	%f45, [%rd5+22528];
	add.f32 	%f46, %f45, %f44;
	ld.global.f32 	%f47, [%rd5+23552];
	add.f32 	%f48, %f47, %f46;
	ld.global.f32 	%f49, [%rd5+24576];
	add.f32 	%f50, %f49, %f48;
	ld.global.f32 	%f51, [%rd5+25600];
	add.f32 	%f52, %f51, %f50;
	ld.global.f32 	%f53, [%rd5+26624];
	add.f32 	%f54, %f53, %f52;
	ld.global.f32 	%f55, [%rd5+27648];
	add.f32 	%f56, %f55, %f54;
	ld.global.f32 	%f57, [%rd5+28672];
	add.f32 	%f58, %f57, %f56;
	ld.global.f32 	%f59, [%rd5+29696];
	add.f32 	%f60, %f59, %f58;
	ld.global.f32 	%f61, [%rd5+30720];
	add.f32 	%f62, %f61, %f60;
	ld.global.f32 	%f63, [%rd5+31744];
	add.f32 	%f64, %f63, %f62;
	ld.global.f32 	%f65, [%rd5+32768];
	add.f32 	%f66, %f65, %f64;
	ld.global.f32 	%f67, [%rd5+33792];
	add.f32 	%f68, %f67, %f66;
	ld.global.f32 	%f69, [%rd5+34816];
	add.f32 	%f70, %f69, %f68;
	ld.global.f32 	%f71, [%rd5+35840];
	add.f32 	%f72, %f71, %f70;
	ld.global.f32 	%f73, [%rd5+36864];
	add.f32 	%f74, %f73, %f72;
	ld.global.f32 	%f75, [%rd5+37888];
	add.f32 	%f76, %f75, %f74;
	ld.global.f32 	%f77, [%rd5+38912];
	add.f32 	%f78, %f77, %f76;
	ld.global.f32 	%f79, [%rd5+39936];
	add.f32 	%f80, %f79, %f78;
	ld.global.f32 	%f81, [%rd5+40960];
	add.f32 	%f82, %f81, %f80;
	ld.global.f32 	%f83, [%rd5+41984];
	add.f32 	%f84, %f83, %f82;
	ld.global.f32 	%f85, [%rd5+43008];
	add.f32 	%f86, %f85, %f84;
	ld.global.f32 	%f87, [%rd5+44032];
	add.f32 	%f88, %f87, %f86;
	ld.global.f32 	%f89, [%rd5+45056];
	add.f32 	%f90, %f89, %f88;
	ld.global.f32 	%f91, [%rd5+46080];
	add.f32 	%f92, %f91, %f90;
	ld.global.f32 	%f93, [%rd5+47104];
	add.f32 	%f94, %f93, %f92;
	ld.global.f32 	%f95, [%rd5+48128];
	add.f32 	%f96, %f95, %f94;
	ld.global.f32 	%f97, [%rd5+49152];
	add.f32 	%f98, %f97, %f96;
	ld.global.f32 	%f99, [%rd5+50176];
	add.f32 	%f100, %f99, %f98;
	ld.global.f32 	%f101, [%rd5+51200];
	add.f32 	%f102, %f101, %f100;
	ld.global.f32 	%f103, [%rd5+52224];
	add.f32 	%f104, %f103, %f102;
	ld.global.f32 	%f105, [%rd5+53248];
	add.f32 	%f106, %f105, %f104;
	ld.global.f32 	%f107, [%rd5+54272];
	add.f32 	%f108, %f107, %f106;
	ld.global.f32 	%f109, [%rd5+55296];
	add.f32 	%f110, %f109, %f108;
	ld.global.f32 	%f111, [%rd5+56320];
	add.f32 	%f112, %f111, %f110;
	ld.global.f32 	%f113, [%rd5+57344];
	add.f32 	%f114, %f113, %f112;
	ld.global.f32 	%f115, [%rd5+58368];
	add.f32 	%f116, %f115, %f114;
	ld.global.f32 	%f117, [%rd5+59392];
	add.f32 	%f118, %f117, %f116;
	ld.global.f32 	%f119, [%rd5+60416];
	add.f32 	%f120, %f119, %f118;
	ld.global.f32 	%f121, [%rd5+61440];
	add.f32 	%f122, %f121, %f120;
	ld.global.f32 	%f123, [%rd5+62464];
	add.f32 	%f124, %f123, %f122;
	ld.global.f32 	%f125, [%rd5+63488];
	add.f32 	%f126, %f125, %f124;
	ld.global.f32 	%f127, [%rd5+64512];
	add.f32 	%f128, %f127, %f126;
	ld.global.f32 	%f129, [%rd5+65536];
	add.f32 	%f130, %f129, %f128;
	ld.global.f32 	%f131, [%rd5+66560];
	add.f32 	%f132, %f131, %f130;
	ld.global.f32 	%f133, [%rd5+67584];
	add.f32 	%f134, %f133, %f132;
	ld.global.f32 	%f135, [%rd5+68608];
	add.f32 	%f136, %f135, %f134;
	ld.global.f32 	%f137, [%rd5+69632];
	add.f32 	%f138, %f137, %f136;
	ld.global.f32 	%f139, [%rd5+70656];
	add.f32 	%f140, %f139, %f138;
	ld.global.f32 	%f141, [%rd5+71680];
	add.f32 	%f142, %f141, %f140;
	ld.global.f32 	%f143, [%rd5+72704];
	add.f32 	%f144, %f143, %f142;
	ld.global.f32 	%f145, [%rd5+73728];
	add.f32 	%f146, %f145, %f144;
	ld.global.f32 	%f147, [%rd5+74752];
	add.f32 	%f148, %f147, %f146;
	ld.global.f32 	%f149, [%rd5+75776];
	add.f32 	%f150, %f149, %f148;
	ld.global.f32 	%f151, [%rd5+76800];
	add.f32 	%f152, %f151, %f150;
	ld.global.f32 	%f153, [%rd5+77824];
	add.f32 	%f154, %f153, %f152;
	ld.global.f32 	%f155, [%rd5+78848];
	add.f32 	%f156, %f155, %f154;
	ld.global.f32 	%f157, [%rd5+79872];
	add.f32 	%f158, %f157, %f156;
	ld.global.f32 	%f159, [%rd5+80896];
	add.f32 	%f160, %f159, %f158;
	ld.global.f32 	%f161, [%rd5+81920];
	add.f32 	%f162, %f161, %f160;
	ld.global.f32 	%f163, [%rd5+82944];
	add.f32 	%f164, %f163, %f162;
	ld.global.f32 	%f165, [%rd5+83968];
	add.f32 	%f166, %f165, %f164;
	ld.global.f32 	%f167, [%rd5+84992];
	add.f32 	%f168, %f167, %f166;
	ld.global.f32 	%f169, [%rd5+86016];
	add.f32 	%f170, %f169, %f168;
	ld.global.f32 	%f171, [%rd5+87040];
	add.f32 	%f172, %f171, %f170;
	ld.global.f32 	%f173, [%rd5+88064];
	add.f32 	%f174, %f173, %f172;
	ld.global.f32 	%f175, [%rd5+89088];
	add.f32 	%f176, %f175, %f174;
	ld.global.f32 	%f177, [%rd5+90112];
	add.f32 	%f178, %f177, %f176;
	ld.global.f32 	%f179, [%rd5+91136];
	add.f32 	%f180, %f179, %f178;
	ld.global.f32 	%f181, [%rd5+92160];
	add.f32 	%f182, %f181, %f180;
	ld.global.f32 	%f183, [%rd5+93184];
	add.f32 	%f184, %f183, %f182;
	ld.global.f32 	%f185, [%rd5+94208];
	add.f32 	%f186, %f185, %f184;
	ld.global.f32 	%f187, [%rd5+95232];
	add.f32 	%f188, %f187, %f186;
	ld.global.f32 	%f189, [%rd5+96256];
	add.f32 	%f190, %f189, %f188;
	ld.global.f32 	%f191, [%rd5+97280];
	add.f32 	%f192, %f191, %f190;
	ld.global.f32 	%f193, [%rd5+98304];
	add.f32 	%f194, %f193, %f192;
	ld.global.f32 	%f195, [%rd5+99328];
	add.f32 	%f196, %f195, %f194;
	ld.global.f32 	%f197, [%rd5+100352];
	add.f32 	%f198, %f197, %f196;
	ld.global.f32 	%f199, [%rd5+101376];
	add.f32 	%f200, %f199, %f198;
	ld.global.f32 	%f201, [%rd5+102400];
	add.f32 	%f202, %f201, %f200;
	ld.global.f32 	%f203, [%rd5+103424];
	add.f32 	%f204, %f203, %f202;
	ld.global.f32 	%f205, [%rd5+104448];
	add.f32 	%f206, %f205, %f204;
	ld.global.f32 	%f207, [%rd5+105472];
	add.f32 	%f208, %f207, %f206;
	ld.global.f32 	%f209, [%rd5+106496];
	add.f32 	%f210, %f209, %f208;
	ld.global.f32 	%f211, [%rd5+107520];
	add.f32 	%f212, %f211, %f210;
	ld.global.f32 	%f213, [%rd5+108544];
	add.f32 	%f214, %f213, %f212;
	ld.global.f32 	%f215, [%rd5+109568];
	add.f32 	%f216, %f215, %f214;
	ld.global.f32 	%f217, [%rd5+110592];
	add.f32 	%f218, %f217, %f216;
	ld.global.f32 	%f219, [%rd5+111616];
	add.f32 	%f220, %f219, %f218;
	ld.global.f32 	%f221, [%rd5+112640];
	add.f32 	%f222, %f221, %f220;
	ld.global.f32 	%f223, [%rd5+113664];
	add.f32 	%f224, %f223, %f222;
	ld.global.f32 	%f225, [%rd5+114688];
	add.f32 	%f226, %f225, %f224;
	ld.global.f32 	%f227, [%rd5+115712];
	add.f32 	%f228, %f227, %f226;
	ld.global.f32 	%f229, [%rd5+116736];
	add.f32 	%f230, %f229, %f228;
	ld.global.f32 	%f231, [%rd5+117760];
	add.f32 	%f232, %f231, %f230;
	ld.global.f32 	%f233, [%rd5+118784];
	add.f32 	%f234, %f233, %f232;
	ld.global.f32 	%f235, [%rd5+119808];
	add.f32 	%f236, %f235, %f234;
	ld.global.f32 	%f237, [%rd5+120832];
	add.f32 	%f238, %f237, %f236;
	ld.global.f32 	%f239, [%rd5+121856];
	add.f32 	%f240, %f239, %f238;
	ld.global.f32 	%f241, [%rd5+122880];
	add.f32 	%f242, %f241, %f240;
	ld.global.f32 	%f243, [%rd5+123904];
	add.f32 	%f244, %f243, %f242;
	ld.global.f32 	%f245, [%rd5+124928];
	add.f32 	%f246, %f245, %f244;
	ld.global.f32 	%f247, [%rd5+125952];
	add.f32 	%f248, %f247, %f246;
	ld.global.f32 	%f249, [%rd5+126976];
	add.f32 	%f250, %f249, %f248;
	add.s32 	%r8, %r5, 32000;
	mul.wide.u32 	%rd6, %r8, 4;
	add.s64 	%rd7, %rd3, %rd6;
	ld.global.f32 	%f251, [%rd7];
	add.f32 	%f252, %f251, %f250;
	add.s32 	%r9, %r5, 32256;
	mul.wide.u32 	%rd8, %r9, 4;
	add.s64 	%rd9, %rd3, %rd8;
	ld.global.f32 	%f253, [%rd9];
	add.f32 	%f254, %f253, %f252;
	add.s32 	%r10, %r5, 32512;
	mul.wide.u32 	%rd10, %r10, 4;
	add.s64 	%rd11, %rd3, %rd10;
	ld.global.f32 	%f255, [%rd11];
	add.f32 	%f256, %f255, %f254;
	st.shared.f32 	[%r3], %f256;
	bar.sync 	0;
	setp.gt.u32 	%p1, %r1, 127;
	@%p1 bra 	$L__BB6_2;
	ld.shared.f32 	%f257, [%r3+512];
	ld.shared.f32 	%f258, [%r3];
	add.f32 	%f259, %f257, %f258;
	st.shared.f32 	[%r3], %f259;
$L__BB6_2:
	bar.sync 	0;
	setp.gt.u32 	%p2, %r1, 63;
	@%p2 bra 	$L__BB6_4;
	ld.shared.f32 	%f260, [%r3+256];
	ld.shared.f32 	%f261, [%r3];
	add.f32 	%f262, %f260, %f261;
	st.shared.f32 	[%r3], %f262;
$L__BB6_4:
	bar.sync 	0;
	setp.gt.u32 	%p3, %r1, 31;
	@%p3 bra 	$L__BB6_7;
	ld.volatile.shared.f32 	%f263, [%r3+128];
	ld.volatile.shared.f32 	%f264, [%r3];
	add.f32 	%f265, %f263, %f264;
	st.volatile.shared.f32 	[%r3], %f265;
	ld.volatile.shared.f32 	%f266, [%r3+64];
	ld.volatile.shared.f32 	%f267, [%r3];
	add.f32 	%f268, %f266, %f267;
	st.volatile.shared.f32 	[%r3], %f268;
	ld.volatile.shared.f32 	%f269, [%r3+32];
	ld.volatile.shared.f32 	%f270, [%r3];
	add.f32 	%f271, %f269, %f270;
	st.volatile.shared.f32 	[%r3], %f271;
	ld.volatile.shared.f32 	%f272, [%r3+16];
	ld.volatile.shared.f32 	%f273, [%r3];
	add.f32 	%f274, %f272, %f273;
	st.volatile.shared.f32 	[%r3], %f274;
	ld.volatile.shared.f32 	%f275, [%r3+8];
	ld.volatile.shared.f32 	%f276, [%r3];
	add.f32 	%f277, %f275, %f276;
	st.volatile.shared.f32 	[%r3], %f277;
	ld.volatile.shared.f32 	%f278, [%r3+4];
	ld.volatile.shared.f32 	%f279, [%r3];
	add.f32 	%f280, %f278, %f279;
	st.volatile.shared.f32 	[%r3], %f280;
	setp.ne.s32 	%p4, %r1, 0;
	@%p4 bra 	$L__BB6_7;
	ld.shared.f32 	%f281, [_ZZ7reduce6ILj256ELi128EEvPfS0_iE5sdata];
	cvta.to.global.u64 	%rd12, %rd1;
	mul.wide.u32 	%rd13, %r2, 4;
	add.s64 	%rd14, %rd12, %rd13;
	st.global.f32 	[%rd14], %f281;
$L__BB6_7:
	ret;

}


// ===== COMPILED SASS (sm_100) =====

	.target	sm_100

	.elftype	@"ET_EXEC"


//--------------------- .note.nv.tkinfo           --------------------------
	.section	.note.nv.tkinfo,"",@"SHT_NOTE"
	.sectionflags	@"SHF_NOTE_NV_TKINFO"
	.tkinfo
        /*0018*/ 	.word	0x00000002
        /*0030*/ 	.string	""
        /*0030*/ 	.string	"ptxas"
        /*0030*/ 	.string	"Cuda compilation tools, release 13.0, V13.0.88"
        /*0030*/ 	.string	"Build cuda_13.0.r13.0/compiler.36424714_0"
        /*0030*/ 	.string	"-arch sm_100 -m 64 "



//--------------------- .note.nv.cuinfo           --------------------------
	.section	.note.nv.cuinfo,"",@"SHT_NOTE"
	.sectionflags	@"SHF_NOTE_NV_CUINFO"
        /*0018*/ 	.short	0x0002
        /*001a*/ 	.short	0x0064
        /*001c*/ 	.short	0x0082
	.zero		2


//--------------------- .nv.info                  --------------------------
	.section	.nv.info,"",@"SHT_CUDA_INFO"
	.align	4


	//----- nvinfo : EIATTR_REGCOUNT
	.align		4
        /*0000*/ 	.byte	0x04, 0x2f
        /*0002*/ 	.short	(.L_1 - .L_0)
	.align		4
.L_0:
        /*0004*/ 	.word	index@(_Z7reduce0PfS_)
        /*0008*/ 	.word	0x0000000b


	//----- nvinfo : EIATTR_FRAME_SIZE
	.align		4
.L_1:
        /*000c*/ 	.byte	0x04, 0x11
        /*000e*/ 	.short	(.L_3 - .L_2)
	.align		4
.L_2:
        /*0010*/ 	.word	index@(_Z7reduce0PfS_)
        /*0014*/ 	.word	0x00000000


	//----- nvinfo : EIATTR_REGCOUNT
	.align		4
.L_3:
        /*0018*/ 	.byte	0x04, 0x2f
        /*001a*/ 	.short	(.L_5 - .L_4)
	.align		4
.L_4:
        /*001c*/ 	.word	index@(_Z7reduce1PfS_)
        /*0020*/ 	.word	0x0000000a


	//----- nvinfo : EIATTR_FRAME_SIZE
	.align		4
.L_5:
        /*0024*/ 	.byte	0x04, 0x11
        /*0026*/ 	.short	(.L_7 - .L_6)
	.align		4
.L_6:
        /*0028*/ 	.word	index@(_Z7reduce1PfS_)
        /*002c*/ 	.word	0x00000000


	//----- nvinfo : EIATTR_REGCOUNT
	.align		4
.L_7:
        /*0030*/ 	.byte	0x04, 0x2f
        /*0032*/ 	.short	(.L_9 - .L_8)
	.align		4
.L_8:
        /*0034*/ 	.word	index@(_Z7reduce2PfS_)
        /*0038*/ 	.word	0x0000000b


	//----- nvinfo : EIATTR_FRAME_SIZE
	.align		4
.L_9:
        /*003c*/ 	.byte	0x04, 0x11
        /*003e*/ 	.short	(.L_11 - .L_10)
	.align		4
.L_10:
        /*0040*/ 	.word	index@(_Z7reduce2PfS_)
        /*0044*/ 	.word	0x00000000


	//----- nvinfo : EIATTR_REGCOUNT
	.align		4
.L_11:
        /*0048*/ 	.byte	0x04, 0x2f
        /*004a*/ 	.short	(.L_13 - .L_12)
	.align		4
.L_12:
        /*004c*/ 	.word	index@(_Z7reduce3PfS_)
        /*0050*/ 	.word	0x0000000e


	//----- nvinfo : EIATTR_FRAME_SIZE
	.align		4
.L_13:
        /*0054*/ 	.byte	0x04, 0x11
        /*0056*/ 	.short	(.L_15 - .L_14)
	.align		4
.L_14:
        /*0058*/ 	.word	index@(_Z7reduce3PfS_)
        /*005c*/ 	.word	0x00000000


	//----- nvinfo : EIATTR_REGCOUNT
	.align		4
.L_15:
        /*0060*/ 	.byte	0x04, 0x2f
        /*0062*/ 	.short	(.L_17 - .L_16)
	.align		4
.L_16:
        /*0064*/ 	.word	index@(_Z7reduce4PfS_)
        /*0068*/ 	.word	0x0000000d


	//----- nvinfo : EIATTR_FRAME_SIZE
	.align		4
.L_17:
        /*006c*/ 	.byte	0x04, 0x11
        /*006e*/ 	.short	(.L_19 - .L_18)
	.align		4
.L_18:
        /*0070*/ 	.word	index@(_Z7reduce4PfS_)
        /*0074*/ 	.word	0x00000000


	//----- nvinfo : EIATTR_REGCOUNT
	.align		4
.L_19:
        /*0078*/ 	.byte	0x04, 0x2f
        /*007a*/ 	.short	(.L_21 - .L_20)
	.align		4
.L_20:
        /*007c*/ 	.word	index@(_Z7reduce5ILj256EEvPfS0_)
        /*0080*/ 	.word	0x0000000d


	//----- nvinfo : EIATTR_FRAME_SIZE
	.align		4
.L_21:
        /*0084*/ 	.byte	0x04, 0x11
        /*0086*/ 	.short	(.L_23 - .L_22)
	.align		4
.L_22:
        /*0088*/ 	.word	index@(_Z7reduce5ILj256EEvPfS0_)
        /*008c*/ 	.word	0x00000000


	//----- nvinfo : EIATTR_REGCOUNT
	.align		4
.L_23:
        /*0090*/ 	.byte	0x04, 0x2f
        /*0092*/ 	.short	(.L_25 - .L_24)
	.align		4
.L_24:
        /*0094*/ 	.word	index@(_Z7reduce6ILj256ELi128EEvPfS0_i)
        /*0098*/ 	.word	0x00000020


	//----- nvinfo : EIATTR_FRAME_SIZE
	.align		4
.L_25:
        /*009c*/ 	.byte	0x04, 0x11
        /*009e*/ 	.short	(.L_27 - .L_26)
	.align		4
.L_26:
        /*00a0*/ 	.word	index@(_Z7reduce6ILj256ELi128EEvPfS0_i)
        /*00a4*/ 	.word	0x00000000


	//----- nvinfo : EIATTR_MIN_STACK_SIZE
	.align		4
.L_27:
        /*00a8*/ 	.byte	0x04, 0x12
        /*00aa*/ 	.short	(.L_29 - .L_28)
	.align		4
.L_28:
        /*00ac*/ 	.word	index@(_Z7reduce6ILj256ELi128EEvPfS0_i)
        /*00b0*/ 	.word	0x00000000


	//----- nvinfo : EIATTR_MIN_STACK_SIZE
	.align		4
.L_29:
        /*00b4*/ 	.byte	0x04, 0x12
        /*00b6*/ 	.short	(.L_31 - .L_30)
	.align		4
.L_30:
        /*00b8*/ 	.word	index@(_Z7reduce5ILj256EEvPfS0_)
        /*00bc*/ 	.word	0x00000000


	//----- nvinfo : EIATTR_MIN_STACK_SIZE
	.align		4
.L_31:
        /*00c0*/ 	.byte	0x04, 0x12
        /*00c2*/ 	.short	(.L_33 - .L_32)
	.align		4
.L_32:
        /*00c4*/ 	.word	index@(_Z7reduce4PfS_)
        /*00c8*/ 	.word	0x00000000


	//----- nvinfo : EIATTR_MIN_STACK_SIZE
	.align		4
.L_33:
        /*00cc*/ 	.byte	0x04, 0x12
        /*00ce*/ 	.short	(.L_35 - .L_34)
	.align		4
.L_34:
        /*00d0*/ 	.word	index@(_Z7reduce3PfS_)
        /*00d4*/ 	.word	0x00000000


	//----- nvinfo : EIATTR_MIN_STACK_SIZE
	.align		4
.L_35:
        /*00d8*/ 	.byte	0x04, 0x12
        /*00da*/ 	.short	(.L_37 - .L_36)
	.align		4
.L_36:
        /*00dc*/ 	.word	index@(_Z7reduce2PfS_)
        /*00e0*/ 	.word	0x00000000


	//----- nvinfo : EIATTR_MIN_STACK_SIZE
	.align		4
.L_37:
        /*00e4*/ 	.byte	0x04, 0x12
        /*00e6*/ 	.short	(.L_39 - .L_38)
	.align		4
.L_38:
        /*00e8*/ 	.word	index@(_Z7reduce1PfS_)
        /*00ec*/ 	.word	0x00000000


	//----- nvinfo : EIATTR_MIN_STACK_SIZE
	.align		4
.L_39:
        /*00f0*/ 	.byte	0x04, 0x12
        /*00f2*/ 	.short	(.L_41 - .L_40)
	.align		4
.L_40:
        /*00f4*/ 	.word	index@(_Z7reduce0PfS_)
        /*00f8*/ 	.word	0x00000000
.L_41:


//--------------------- .nv.compat                --------------------------
	.section	.nv.compat,"",@"SHT_CUDA_COMPAT_INFO"
	.align	4
        /*0000*/ 	.byte	0x02, 0x09, 0x00, 0x00, 0x02, 0x02, 0x01, 0x00, 0x02, 0x05, 0x05, 0x00, 0x03, 0x07, 0x01, 0x01
        /*0010*/ 	.byte	0x02, 0x03, 0x00, 0x00, 0x02, 0x06, 0x01, 0x00, 0x04, 0x0b, 0x08, 0x00, 0x09, 0x00, 0x00, 0x00
        /*0020*/ 	.byte	0x00, 0x00, 0x00, 0x00


//--------------------- .nv.info._Z7reduce6ILj256ELi128EEvPfS0_i --------------------------
	.section	.nv.info._Z7reduce6ILj256ELi128EEvPfS0_i,"",@"SHT_CUDA_INFO"
	.sectionflags	@""
	.align	4


	//----- nvinfo : EIATTR_CUDA_API_VERSION
	.align		4
        /*0000*/ 	.byte	0x04, 0x37
        /*0002*/ 	.short	(.L_43 - .L_42)
.L_42:
        /*0004*/ 	.word	0x00000082


	//----- nvinfo : EIATTR_KPARAM_INFO
	.align		4
.L_43:
        /*0008*/ 	.byte	0x04, 0x17
        /*000a*/ 	.short	(.L_45 - .L_44)
.L_44:
        /*000c*/ 	.word	0x00000000
        /*0010*/ 	.short	0x0002
        /*0012*/ 	.short	0x0010
        /*0014*/ 	.byte	0x00, 0xf0, 0x11, 0x00


	//----- nvinfo : EIATTR_KPARAM_INFO
	.align		4
.L_45:
        /*0018*/ 	.byte	0x04, 0x17
        /*001a*/ 	.short	(.L_47 - .L_46)
.L_46:
        /*001c*/ 	.word	0x00000000
        /*0020*/ 	.short	0x0001
        /*0022*/ 	.short	0x0008
        /*0024*/ 	.byte	0x00, 0xf5, 0x21, 0x00


	//----- nvinfo : EIATTR_KPARAM_INFO
	.align		4
.L_47:
        /*0028*/ 	.byte	0x04, 0x17
        /*002a*/ 	.short	(.L_49 - .L_48)
.L_48:
        /*002c*/ 	.word	0x00000000
        /*0030*/ 	.short	0x0000
        /*0032*/ 	.short	0x0000
        /*0034*/ 	.byte	0x00, 0xf5, 0x21, 0x00


	//----- nvinfo : EIATTR_SPARSE_MMA_MASK
	.align		4
.L_49:
        /*0038*/ 	.byte	0x03, 0x50
        /*003a*/ 	.short	0x0000


	//----- nvinfo : EIATTR_MAXREG_COUNT
	.align		4
        /*003c*/ 	.byte	0x03, 0x1b
        /*003e*/ 	.short	0x00ff


	//----- nvinfo : EIATTR_NUM_BARRIERS
	.align		4
        /*0040*/ 	.byte	0x02, 0x4c
        /*0042*/ 	.byte	0x01
	.zero		1


	//----- nvinfo : EIATTR_MERCURY_ISA_VERSION
	.align		4
        /*0044*/ 	.byte	0x03, 0x5f
        /*0046*/ 	.short	0x0101


	//----- nvinfo : EIATTR_VRC_CTA_INIT_COUNT
	.align		4
        /*0048*/ 	.byte	0x02, 0x4a
	.zero		1
	.zero		1


	//----- nvinfo : EIATTR_EXIT_INSTR_OFFSETS
	.align		4
        /*004c*/ 	.byte	0x04, 0x1c
        /*004e*/ 	.short	(.L_51 - .L_50)


	//   ....[0]....
.L_50:
        /*0050*/ 	.word	0x00001210


	//   ....[1]....
        /*0054*/ 	.word	0x000013b0


	//   ....[2]....
        /*0058*/ 	.word	0x00001400


	//----- nvinfo : EIATTR_CBANK_PARAM_SIZE
	.align		4
.L_51:
        /*005c*/ 	.byte	0x03, 0x19
        /*005e*/ 	.short	0x0014


	//----- nvinfo : EIATTR_PARAM_CBANK
	.align		4
        /*0060*/ 	.byte	0x04, 0x0a
        /*0062*/ 	.short	(.L_53 - .L_52)
	.align		4
.L_52:
        /*0064*/ 	.word	index@(.nv.constant0._Z7reduce6ILj256ELi128EEvPfS0_i)
        /*0068*/ 	.short	0x0380
        /*006a*/ 	.short	0x0014


	//----- nvinfo : EIATTR_SW_WAR
	.align		4
.L_53:
        /*006c*/ 	.byte	0x04, 0x36
        /*006e*/ 	.short	(.L_55 - .L_54)
.L_54:
        /*0070*/ 	.word	0x00000008
.L_55:


//--------------------- .nv.info._Z7reduce5ILj256EEvPfS0_ --------------------------
	.section	.nv.info._Z7reduce5ILj256EEvPfS0_,"",@"SHT_CUDA_INFO"
	.sectionflags	@""
	.align	4


	//----- nvinfo : EIATTR_CUDA_API_VERSION
	.align		4
        /*0000*/ 	.byte	0x04, 0x37
        /*0002*/ 	.short	(.L_57 - .L_56)
.L_56:
        /*0004*/ 	.word	0x00000082


	//----- nvinfo : EIATTR_KPARAM_INFO
	.align		4
.L_57:
        /*0008*/ 	.byte	0x04, 0x17
        /*000a*/ 	.short	(.L_59 - .L_58)
.L_58:
        /*000c*/ 	.word	0x00000000
        /*0010*/ 	.short	0x0001
        /*0012*/ 	.short	0x0008
        /*0014*/ 	.byte	0x00, 0xf5, 0x21, 0x00


	//----- nvinfo : EIATTR_KPARAM_INFO
	.align		4
.L_59:
        /*0018*/ 	.byte	0x04, 0x17
        /*001a*/ 	.short	(.L_61 - .L_60)
.L_60:
        /*001c*/ 	.word	0x00000000
        /*0020*/ 	.short	0x0000
        /*0022*/ 	.short	0x0000
        /*0024*/ 	.byte	0x00, 0xf5, 0x21, 0x00


	//----- nvinfo : EIATTR_SPARSE_MMA_MASK
	.align		4
.L_61:
        /*0028*/ 	.byte	0x03, 0x50
        /*002a*/ 	.short	0x0000


	//----- nvinfo : EIATTR_MAXREG_COUNT
	.align		4
        /*002c*/ 	.byte	0x03, 0x1b
        /*002e*/ 	.short	0x00ff


	//----- nvinfo : EIATTR_NUM_BARRIERS
	.align		4
        /*0030*/ 	.byte	0x02, 0x4c
        /*0032*/ 	.byte	0x01
	.zero		1


	//----- nvinfo : EIATTR_MERCURY_ISA_VERSION
	.align		4
        /*0034*/ 	.byte	0x03, 0x5f
        /*0036*/ 	.short	0x0101


	//----- nvinfo : EIATTR_VRC_CTA_INIT_COUNT
	.align		4
        /*0038*/ 	.byte	0x02, 0x4a
	.zero		1
	.zero		1


	//----- nvinfo : EIATTR_EXIT_INSTR_OFFSETS
	.align		4
        /*003c*/ 	.byte	0x04, 0x1c
        /*003e*/ 	.short	(.L_63 - .L_62)


	//   ....[0]....
.L_62:
        /*0040*/ 	.word	0x00000210


	//   ....[1]....
        /*0044*/ 	.word	0x000003b0


	//   ....[2]....
        /*0048*/ 	.word	0x00000400


	//----- nvinfo : EIATTR_CBANK_PARAM_SIZE
	.align		4
.L_63:
        /*004c*/ 	.byte	0x03, 0x19
        /*004e*/ 	.short	0x0010


	//----- nvinfo : EIATTR_PARAM_CBANK
	.align		4
        /*0050*/ 	.byte	0x04, 0x0a
        /*0052*/ 	.short	(.L_65 - .L_64)
	.align		4
.L_64:
        /*0054*/ 	.word	index@(.nv.constant0._Z7reduce5ILj256EEvPfS0_)
        /*0058*/ 	.short	0x0380
        /*005a*/ 	.short	0x0010


	//----- nvinfo : EIATTR_SW_WAR
	.align		4
.L_65:
        /*005c*/ 	.byte	0x04, 0x36
        /*005e*/ 	.short	(.L_67 - .L_66)
.L_66:
        /*0060*/ 	.word	0x00000008
.L_67:


//--------------------- .nv.info._Z7reduce4PfS_   --------------------------
	.section	.nv.info._Z7reduce4PfS_,"",@"SHT_CUDA_INFO"
	.sectionflags	@""
	.align	4


	//----- nvinfo : EIATTR_CUDA_API_VERSION
	.align		4
        /*0000*/ 	.byte	0x04, 0x37
        /*0002*/ 	.short	(.L_69 - .L_68)
.L_68:
        /*0004*/ 	.word	0x00000082


	//----- nvinfo : EIATTR_KPARAM_INFO
	.align		4
.L_69:
        /*0008*/ 	.byte	0x04, 0x17
        /*000a*/ 	.short	(.L_71 - .L_70)
.L_70:
        /*000c*/ 	.word	0x00000000
        /*0010*/ 	.short	0x0001
        /*0012*/ 	.short	0x0008
        /*0014*/ 	.byte	0x00, 0xf5, 0x21, 0x00


	//----- nvinfo : EIATTR_KPARAM_INFO
	.align		4
.L_71:
        /*0018*/ 	.byte	0x04, 0x17
        /*001a*/ 	.short	(.L_73 - .L_72)
.L_72:
        /*001c*/ 	.word	0x00000000
        /*0020*/ 	.short	0x0000
        /*0022*/ 	.short	0x0000
        /*0024*/ 	.byte	0x00, 0xf5, 0x21, 0x00


	//----- nvinfo : EIATTR_SPARSE_MMA_MASK
	.align		4
.L_73:
        /*0028*/ 	.byte	0x03, 0x50
        /*002a*/ 	.short	0x0000


	//----- nvinfo : EIATTR_MAXREG_COUNT
	.align		4
        /*002c*/ 	.byte	0x03, 0x1b
        /*002e*/ 	.short	0x00ff


	//----- nvinfo : EIATTR_NUM_BARRIERS
	.align		4
        /*0030*/ 	.byte	0x02, 0x4c
        /*0032*/ 	.byte	0x01
	.zero		1


	//----- nvinfo : EIATTR_MERCURY_ISA_VERSION
	.align		4
        /*0034*/ 	.byte	0x03, 0x5f
        /*0036*/ 	.short	0x0101


	//----- nvinfo : EIATTR_VRC_CTA_INIT_COUNT
	.align		4
        /*0038*/ 	.byte	0x02, 0x4a
	.zero		1
	.zero		1


	//----- nvinfo : EIATTR_EXIT_INSTR_OFFSETS
	.align		4
        /*003c*/ 	.byte	0x04, 0x1c
        /*003e*/ 	.short	(.L_75 - .L_74)


	//   ....[0]....
.L_74:
        /*0040*/ 	.word	0x00000230


	//   ....[1]....
        /*0044*/ 	.word	0x000003d0


	//   ....[2]....
        /*0048*/ 	.word	0x00000450


	//----- nvinfo : EIATTR_CBANK_PARAM_SIZE
	.align		4
.L_75:
        /*004c*/ 	.byte	0x03, 0x19
        /*004e*/ 	.short	0x0010


	//----- nvinfo : EIATTR_PARAM_CBANK
	.align		4
        /*0050*/ 	.byte	0x04, 0x0a
        /*0052*/ 	.short	(.L_77 - .L_76)
	.align		4
.L_76:
        /*0054*/ 	.word	index@(.nv.constant0._Z7reduce4PfS_)
        /*0058*/ 	.short	0x0380
        /*005a*/ 	.short	0x0010


	//----- nvinfo : EIATTR_SW_WAR
	.align		4
.L_77:
        /*005c*/ 	.byte	0x04, 0x36
        /*005e*/ 	.short	(.L_79 - .L_78)
.L_78:
        /*0060*/ 	.word	0x00000008
.L_79:


//--------------------- .nv.info._Z7reduce3PfS_   --------------------------
	.section	.nv.info._Z7reduce3PfS_,"",@"SHT_CUDA_INFO"
	.sectionflags	@""
	.align	4


	//----- nvinfo : EIATTR_CUDA_API_VERSION
	.align		4
        /*0000*/ 	.byte	0x04, 0x37
        /*0002*/ 	.short	(.L_81 - .L_80)
.L_80:
        /*0004*/ 	.word	0x00000082


	//----- nvinfo : EIATTR_KPARAM_INFO
	.align		4
.L_81:
        /*0008*/ 	.byte	0x04, 0x17
        /*000a*/ 	.short	(.L_83 - .L_82)
.L_82:
        /*000c*/ 	.word	0x00000000
        /*0010*/ 	.short	0x0001
        /*0012*/ 	.short	0x0008
        /*0014*/ 	.byte	0x00, 0xf5, 0x21, 0x00


	//----- nvinfo : EIATTR_KPARAM_INFO
	.align		4
.L_83:
        /*0018*/ 	.byte	0x04, 0x17
        /*001a*/ 	.short	(.L_85 - .L_84)
.L_84:
        /*001c*/ 	.word	0x00000000
        /*0020*/ 	.short	0x0000
        /*0022*/ 	.short	0x0000
        /*0024*/ 	.byte	0x00, 0xf5, 0x21, 0x00


	//----- nvinfo : EIATTR_SPARSE_MMA_MASK
	.align		4
.L_85:
        /*0028*/ 	.byte	0x03, 0x50
        /*002a*/ 	.short	0x0000


	//----- nvinfo : EIATTR_MAXREG_COUNT
	.align		4
        /*002c*/ 	.byte	0x03, 0x1b
        /*002e*/ 	.short	0x00ff


	//----- nvinfo : EIATTR_NUM_BARRIERS
	.align		4
        /*0030*/ 	.byte	0x02, 0x4c
        /*0032*/ 	.byte	0x01
	.zero		1


	//----- nvinfo : EIATTR_MERCURY_ISA_VERSION
	.align		4
        /*0034*/ 	.byte	0x03, 0x5f
        /*0036*/ 	.short	0x0101


	//----- nvinfo : EIATTR_VRC_CTA_INIT_COUNT
	.align		4
        /*0038*/ 	.byte	0x02, 0x4a
	.zero		1
	.zero		1


	//----- nvinfo : EIATTR_EXIT_INSTR_OFFSETS
	.align		4
        /*003c*/ 	.byte	0x04, 0x1c
        /*003e*/ 	.short	(.L_87 - .L_86)


	//   ....[0]....
.L_86:
        /*0040*/ 	.word	0x00000230


	//   ....[1]....
        /*0044*/ 	.word	0x000002b0


	//----- nvinfo : EIATTR_CBANK_PARAM_SIZE
	.align		4
.L_87:
        /*0048*/ 	.byte	0x03, 0x19
        /*004a*/ 	.short	0x0010


	//----- nvinfo : EIATTR_PARAM_CBANK
	.align		4
        /*004c*/ 	.byte	0x04, 0x0a
        /*004e*/ 	.short	(.L_89 - .L_88)
	.align		4
.L_88:
        /*0050*/ 	.word	index@(.nv.constant0._Z7reduce3PfS_)
        /*0054*/ 	.short	0x0380
        /*0056*/ 	.short	0x0010


	//----- nvinfo : EIATTR_SW_WAR
	.align		4
.L_89:
        /*0058*/ 	.byte	0x04, 0x36
        /*005a*/ 	.short	(.L_91 - .L_90)
.L_90:
        /*005c*/ 	.word	0x00000008
.L_91:


//--------------------- .nv.info._Z7reduce2PfS_   --------------------------
	.section	.nv.info._Z7reduce2PfS_,"",@"SHT_CUDA_INFO"
	.sectionflags	@""
	.align	4


	//----- nvinfo : EIATTR_CUDA_API_VERSION
	.align		4
        /*0000*/ 	.byte	0x04, 0x37
        /*0002*/ 	.short	(.L_93 - .L_92)
.L_92:
        /*0004*/ 	.word	0x00000082


	//----- nvinfo : EIATTR_KPARAM_INFO
	.align		4
.L_93:
        /*0008*/ 	.byte	0x04, 0x17
        /*000a*/ 	.short	(.L_95 - .L_94)
.L_94:
        /*000c*/ 	.word	0x00000000
        /*0010*/ 	.short	0x0001
        /*0012*/ 	.short	0x0008
        /*0014*/ 	.byte	0x00, 0xf5, 0x21, 0x00


	//----- nvinfo : EIATTR_KPARAM_INFO
	.align		4
.L_95:
        /*0018*/ 	.byte	0x04, 0x17
        /*001a*/ 	.short	(.L_97 - .L_96)
.L_96:
        /*001c*/ 	.word	0x00000000
        /*0020*/ 	.short	0x0000
        /*0022*/ 	.short	0x0000
        /*0024*/ 	.byte	0x00, 0xf5, 0x21, 0x00


	//----- nvinfo : EIATTR_SPARSE_MMA_MASK
	.align		4
.L_97:
        /*0028*/ 	.byte	0x03, 0x50
        /*002a*/ 	.short	0x0000


	//----- nvinfo : EIATTR_MAXREG_COUNT
	.align		4
        /*002c*/ 	.byte	0x03, 0x1b
        /*002e*/ 	.short	0x00ff


	//----- nvinfo : EIATTR_NUM_BARRIERS
	.align		4
        /*0030*/ 	.byte	0x02, 0x4c
        /*0032*/ 	.byte	0x01
	.zero		1


	//----- nvinfo : EIATTR_MERCURY_ISA_VERSION
	.align		4
        /*0034*/ 	.byte	0x03, 0x5f
        /*0036*/ 	.short	0x0101


	//----- nvinfo : EIATTR_VRC_CTA_INIT_COUNT
	.align		4
        /*0038*/ 	.byte	0x02, 0x4a
	.zero		1
	.zero		1


	//----- nvinfo : EIATTR_EXIT_INSTR_OFFSETS
	.align		4
        /*003c*/ 	.byte	0x04, 0x1c
        /*003e*/ 	.short	(.L_99 - .L_98)


	//   ....[0]....
.L_98:
        /*0040*/ 	.word	0x000001e0


	//   ....[1]....
        /*0044*/ 	.word	0x00000260


	//----- nvinfo : EIATTR_CBANK_PARAM_SIZE
	.align		4
.L_99:
        /*0048*/ 	.byte	0x03, 0x19
        /*004a*/ 	.short	0x0010


	//----- nvinfo : EIATTR_PARAM_CBANK
	.align		4
        /*004c*/ 	.byte	0x04, 0x0a
        /*004e*/ 	.short	(.L_101 - .L_100)
	.align		4
.L_100:
        /*0050*/ 	.word	index@(.nv.constant0._Z7reduce2PfS_)
        /*0054*/ 	.short	0x0380
        /*0056*/ 	.short	0x0010


	//----- nvinfo : EIATTR_SW_WAR
	.align		4
.L_101:
        /*0058*/ 	.byte	0x04, 0x36
        /*005a*/ 	.short	(.L_103 - .L_102)
.L_102:
        /*005c*/ 	.word	0x00000008
.L_103:


//--------------------- .nv.info._Z7reduce1PfS_   --------------------------
	.section	.nv.info._Z7reduce1PfS_,"",@"SHT_CUDA_INFO"
	.sectionflags	@""
	.align	4


	//----- nvinfo : EIATTR_CUDA_API_VERSION
	.align		4
        /*0000*/ 	.byte	0x04, 0x37
        /*0002*/ 	.short	(.L_105 - .L_104)
.L_104:
        /*0004*/ 	.word	0x00000082


	//----- nvinfo : EIATTR_KPARAM_INFO
	.align		4
.L_105:
        /*0008*/ 	.byte	0x04, 0x17
        /*000a*/ 	.short	(.L_107 - .L_106)
.L_106:
        /*000c*/ 	.word	0x00000000
        /*0010*/ 	.short	0x0001
        /*0012*/ 	.short	0x0008
        /*0014*/ 	.byte	0x00, 0xf5, 0x21, 0x00


	//----- nvinfo : EIATTR_KPARAM_INFO
	.align		4
.L_107:
        /*0018*/ 	.byte	0x04, 0x17
        /*001a*/ 	.short	(.L_109 - .L_108)
.L_108:
        /*001c*/ 	.word	0x00000000
        /*0020*/ 	.short	0x0000
        /*0022*/ 	.short	0x0000
        /*0024*/ 	.byte	0x00, 0xf5, 0x21, 0x00


	//----- nvinfo : EIATTR_SPARSE_MMA_MASK
	.align		4
.L_109:
        /*0028*/ 	.byte	0x03, 0x50
        /*002a*/ 	.short	0x0000


	//----- nvinfo : EIATTR_MAXREG_COUNT
	.align		4
        /*002c*/ 	.byte	0x03, 0x1b
        /*002e*/ 	.short	0x00ff


	//----- nvinfo : EIATTR_NUM_BARRIERS
	.align		4
        /*0030*/ 	.byte	0x02, 0x4c
        /*0032*/ 	.byte	0x01
	.zero		1


	//----- nvinfo : EIATTR_MERCURY_ISA_VERSION
	.align		4
        /*0034*/ 	.byte	0x03, 0x5f
        /*0036*/ 	.short	0x0101


	//----- nvinfo : EIATTR_VRC_CTA_INIT_COUNT
	.align		4
        /*0038*/ 	.byte	0x02, 0x4a
	.zero		1
	.zero		1


	//----- nvinfo : EIATTR_EXIT_INSTR_OFFSETS
	.align		4
        /*003c*/ 	.byte	0x04, 0x1c
        /*003e*/ 	.short	(.L_111 - .L_110)


	//   ....[0]....
.L_110:
        /*0040*/ 	.word	0x00000210


	//   ....[1]....
        /*0044*/ 	.word	0x00000290


	//----- nvinfo : EIATTR_CBANK_PARAM_SIZE
	.align		4
.L_111:
        /*0048*/ 	.byte	0x03, 0x19
        /*004a*/ 	.short	0x0010


	//----- nvinfo : EIATTR_PARAM_CBANK
	.align		4
        /*004c*/ 	.byte	0x04, 0x0a
        /*004e*/ 	.short	(.L_113 - .L_112)
	.align		4
.L_112:
        /*0050*/ 	.word	index@(.nv.constant0._Z7reduce1PfS_)
        /*0054*/ 	.short	0x0380
        /*0056*/ 	.short	0x0010


	//----- nvinfo : EIATTR_SW_WAR
	.align		4
.L_113:
        /*0058*/ 	.byte	0x04, 0x36
        /*005a*/ 	.short	(.L_115 - .L_114)
.L_114:
        /*005c*/ 	.word	0x00000008
.L_115:


//--------------------- .nv.info._Z7reduce0PfS_   --------------------------
	.section	.nv.info._Z7reduce0PfS_,"",@"SHT_CUDA_INFO"
	.sectionflags	@""
	.align	4


	//----- nvinfo : EIATTR_CUDA_API_VERSION
	.align		4
        /*0000*/ 	.byte	0x04, 0x37
        /*0002*/ 	.short	(.L_117 - .L_116)
.L_116:
        /*0004*/ 	.word	0x00000082


	//----- nvinfo : EIATTR_KPARAM_INFO
	.align		4
.L_117:
        /*0008*/ 	.byte	0x04, 0x17
        /*000a*/ 	.short	(.L_119 - .L_118)
.L_118:
        /*000c*/ 	.word	0x00000000
        /*0010*/ 	.short	0x0001
        /*0012*/ 	.short	0x0008
        /*0014*/ 	.byte	0x00, 0xf5, 0x21, 0x00


	//----- nvinfo : EIATTR_KPARAM_INFO
	.align		4
.L_119:
        /*0018*/ 	.byte	0x04, 0x17
        /*001a*/ 	.short	(.L_121 - .L_120)
.L_120:
        /*001c*/ 	.word	0x00000000
        /*0020*/ 	.short	0x0000
        /*0022*/ 	.short	0x0000
        /*0024*/ 	.byte	0x00, 0xf5, 0x21, 0x00


	//----- nvinfo : EIATTR_SPARSE_MMA_MASK
	.align		4
.L_121:
        /*0028*/ 	.byte	0x03, 0x50
        /*002a*/ 	.short	0x0000


	//----- nvinfo : EIATTR_MAXREG_COUNT
	.align		4
        /*002c*/ 	.byte	0x03, 0x1b
        /*002e*/ 	.short	0x00ff


	//----- nvinfo : EIATTR_NUM_BARRIERS
	.align		4
        /*0030*/ 	.byte	0x02, 0x4c
        /*0032*/ 	.byte	0x01
	.zero		1


	//----- nvinfo : EIATTR_MERCURY_ISA_VERSION
	.align		4
        /*0034*/ 	.byte	0x03, 0x5f
        /*0036*/ 	.short	0x0101


	//----- nvinfo : EIATTR_VRC_CTA_INIT_COUNT
	.align		4
        /*0038*/ 	.byte	0x02, 0x4a
	.zero		1
	.zero		1


	//----- nvinfo : EIATTR_EXIT_INSTR_OFFSETS
	.align		4
        /*003c*/ 	.byte	0x04, 0x1c
        /*003e*/ 	.short	(.L_123 - .L_122)


	//   ....[0]....
.L_122:
        /*0040*/ 	.word	0x000001f0


	//   ....[1]....
        /*0044*/ 	.word	0x00000270


	//----- nvinfo : EIATTR_CBANK_PARAM_SIZE
	.align		4
.L_123:
        /*0048*/ 	.byte	0x03, 0x19
        /*004a*/ 	.short	0x0010


	//----- nvinfo : EIATTR_PARAM_CBANK
	.align		4
        /*004c*/ 	.byte	0x04, 0x0a
        /*004e*/ 	.short	(.L_125 - .L_124)
	.align		4
.L_124:
        /*0050*/ 	.word	index@(.nv.constant0._Z7reduce0PfS_)
        /*0054*/ 	.short	0x0380
        /*0056*/ 	.short	0x0010


	//----- nvinfo : EIATTR_SW_WAR
	.align		4
.L_125:
        /*0058*/ 	.byte	0x04, 0x36
        /*005a*/ 	.short	(.L_127 - .L_126)
.L_126:
        /*005c*/ 	.word	0x00000008
.L_127:


//--------------------- .nv.callgraph             --------------------------
	.section	.nv.callgraph,"",@"SHT_CUDA_CALLGRAPH"
	.align	4
	.sectionentsize	8
	.align		4
        /*0000*/ 	.word	0x00000000
	.align		4
        /*0004*/ 	.word	0xffffffff
	.align		4
        /*0008*/ 	.word	0x00000000
	.align		4
        /*000c*/ 	.word	0xfffffffe
	.align		4
        /*0010*/ 	.word	0x00000000
	.align		4
        /*0014*/ 	.word	0xfffffffd
	.align		4
        /*0018*/ 	.word	0x00000000
	.align		4
        /*001c*/ 	.word	0xfffffffc


//--------------------- .text._Z7reduce6ILj256ELi128EEvPfS0_i --------------------------
	.section	.text._Z7reduce6ILj256ELi128EEvPfS0_i,"ax",@progbits
	.align	128
        .global         _Z7reduce6ILj256ELi128EEvPfS0_i
        .type           _Z7reduce6ILj256ELi128EEvPfS0_i,@function
        .size           _Z7reduce6ILj256ELi128EEvPfS0_i,(.L_x_17 - _Z7reduce6ILj256ELi128EEvPfS0_i)
        .other          _Z7reduce6ILj256ELi128EEvPfS0_i,@"STO_CUDA_ENTRY STV_DEFAULT"
_Z7reduce6ILj256ELi128EEvPfS0_i:
.text._Z7reduce6ILj256ELi128EEvPfS0_i:
[----:B------:R-:W-:Y:S01]  /*0000*/  LDC R1, c[0x0][0x37c] ;  /* 0x0000df00ff017b82 */ /* 0x000fe20000000800 */
[----:B------:R-:W0:Y:S07]  /*0010*/  S2R R0, SR_CTAID.X ;  /* 0x0000000000007919 */ /* 0x000e2e0000002500 */
[----:B------:R-:W1:Y:S01]  /*0020*/  LDC.64 R2, c[0x0][0x380] ;  /* 0x0000e000ff027b82 */ /* 0x000e620000000a00 */
[----:B------:R-:W2:Y:S01]  /*0030*/  LDCU.64 UR6, c[0x0][0x358] ;  /* 0x00006b00ff0677ac */ /* 0x000ea20008000a00 */
[----:B------:R-:W3:Y:S01]  /*0040*/  S2R R10, SR_TID.X ;  /* 0x00000000000a7919 */ /* 0x000ee20000002100 */
[----:B0-----:R-:W-:-:S04]  /*0050*/  SHF.L.U32 R5, R0, 0xf, RZ ;  /* 0x0000000f00057819 */ /* 0x001fc800000006ff */
[----:B---3--:R-:W-:-:S05]  /*0060*/  LOP3.LUT R5, R5, R10, RZ, 0xfc, !PT ;  /* 0x0000000a05057212 */ /* 0x008fca00078efcff */
[----:B-1----:R-:W-:-:S05]  /*0070*/  IMAD.WIDE.U32 R6, R5, 0x4, R2 ;  /* 0x0000000405067825 */ /* 0x002fca00078e0002 */
[----:B--2---:R-:W2:Y:S04]  /*0080*/  LDG.E R11, desc[UR6][R6.64] ;  /* 0x00000006060b7981 */ /* 0x004ea8000c1e1900 */
[----:B------:R-:W3:Y:S04]  /*0090*/  LDG.E R24, desc[UR6][R6.64+0x400] ;  /* 0x0004000606187981 */ /* 0x000ee8000c1e1900 */
[----:B------:R-:W4:Y:S04]  /*00a0*/  LDG.E R27, desc[UR6][R6.64+0x800] ;  /* 0x00080006061b7981 */ /* 0x000f28000c1e1900 */
[----:B------:R-:W5:Y:S04]  /*00b0*/  LDG.E R12, desc[UR6][R6.64+0xc00] ;  /* 0x000c0006060c7981 */ /* 0x000f68000c1e1900 */
        /* <DEDUP_REMOVED lines=13> */
[----:B------:R-:W5:Y:S01]  /*0190*/  LDG.E R25, desc[UR6][R6.64+0x4400] ;  /* 0x0044000606197981 */ /* 0x000f62000c1e1900 */
[----:B--2---:R-:W-:-:S03]  /*01a0*/  FADD R23, RZ, R11 ;  /* 0x0000000bff177221 */ /* 0x004fc60000000000 */
[----:B------:R-:W2:Y:S01]  /*01b0*/  LDG.E R11, desc[UR6][R6.64+0x4800] ;  /* 0x00480006060b7981 */ /* 0x000ea2000c1e1900 */
[----:B---3--:R-:W-:-:S03]  /*01c0*/  FADD R24, R23, R24 ;  /* 0x0000001817187221 */ /* 0x008fc60000000000 */
[----:B------:R-:W3:Y:S01]  /*01d0*/  LDG.E R23, desc[UR6][R6.64+0x4c00] ;  /* 0x004c000606177981 */ /* 0x000ee2000c1e1900 */
[----:B----4-:R-:W-:-:S03]  /*01e0*/  FADD R27, R24, R27 ;  /* 0x0000001b181b7221 */ /* 0x010fc60000000000 */
[----:B------:R-:W4:Y:S01]  /*01f0*/  LDG.E R24, desc[UR6][R6.64+0x5000] ;  /* 0x0050000606187981 */ /* 0x000f22000c1e1900 */
[----:B-----5:R-:W-:-:S03]  /*0200*/  FADD R26, R27, R12 ;  /* 0x0000000c1b1a7221 */ /* 0x020fc60000000000 */
[----:B------:R-:W5:Y:S01]  /*0210*/  LDG.E R12, desc[UR6][R6.64+0x5400] ;  /* 0x00540006060c7981 */ /* 0x000f62000c1e1900 */
[----:B------:R-:W-:-:S03]  /*0220*/  FADD R27, R26, R13 ;  /* 0x0000000d1a1b7221 */ /* 0x000fc60000000000 */
        /* <DEDUP_REMOVED lines=27> */
[----:B--2---:R-:W-:-:S03]  /*03e0*/  FADD R26, R26, R11 ;  /* 0x0000000b1a1a7221 */ /* 0x004fc60000000000 */
        /* <DEDUP_REMOVED lines=143> */
[----:B------:R-:W-:-:S03]  /*0ce0*/  IADD3 R29, PT, PT, R5, 0x7d00, RZ ;  /* 0x00007d00051d7810 */ /* 0x000fc60007ffe0ff */
[----:B------:R-:W5:Y:S04]  /*0cf0*/  LDG.E R25, desc[UR6][R6.64+0x1e800] ;  /* 0x01e8000606197981 */ /* 0x000f68000c1e1900 */
[----:B------:R-:W5:Y:S01]  /*0d00*/  LDG.E R27, desc[UR6][R6.64+0x1f000] ;  /* 0x01f00006061b7981 */ /* 0x000f62000c1e1900 */
[----:B--2---:R-:W-:-:S03]  /*0d10*/  FADD R28, R28, R11 ;  /* 0x0000000b1c1c7221 */ /* 0x004fc60000000000 */
[----:B------:R-:W2:Y:S01]  /*0d20*/  LDG.E R11, desc[UR6][R6.64+0x1b000] ;  /* 0x01b00006060b7981 */ /* 0x000ea2000c1e1900 */
[----:B---3--:R-:W-:-:S03]  /*0d30*/  FADD R23, R28, R23 ;  /* 0x000000171c177221 */ /* 0x008fc60000000000 */
[----:B------:R-:W3:Y:S01]  /*0d40*/  LDG.E R28, desc[UR6][R6.64+0x1ec00] ;  /* 0x01ec0006061c7981 */ /* 0x000ee2000c1e1900 */
[----:B----4-:R-:W-:-:S04]  /*0d50*/  FADD R23, R23, R24 ;  /* 0x0000001817177221 */ /* 0x010fc80000000000 */
[----:B-----5:R-:W-:Y:S02]  /*0d60*/  FADD R24, R23, R12 ;  /* 0x0000000c17187221 */ /* 0x020fe40000000000 */
[----:B------:R-:W4:Y:S02]  /*0d70*/  LDG.E R12, desc[UR6][R6.64+0x1b400] ;  /* 0x01b40006060c7981 */ /* 0x000f24000c1e1900 */
[----:B------:R-:W-:Y:S02]  /*0d80*/  FADD R23, R24, R13 ;  /* 0x0000000d18177221 */ /* 0x000fe40000000000 */
[----:B------:R-:W5:Y:S02]  /*0d90*/  LDG.E R13, desc[UR6][R6.64+0x1b800] ;  /* 0x01b80006060d7981 */ /* 0x000f64000c1e1900 */
[----:B------:R-:W-:Y:S02]  /*0da0*/  FADD R24, R23, R14 ;  /* 0x0000000e17187221 */ /* 0x000fe40000000000 */
[----:B------:R-:W3:Y:S02]  /*0db0*/  LDG.E R14, desc[UR6][R6.64+0x1bc00] ;  /* 0x01bc0006060e7981 */ /* 0x000ee4000c1e1900 */
[----:B------:R-:W-:-:S02]  /*0dc0*/  FADD R23, R24, R15 ;  /* 0x0000000f18177221 */ /* 0x000fc40000000000 */
[----:B------:R-:W3:Y:S02]  /*0dd0*/  LDG.E R15, desc[UR6][R6.64+0x1c000] ;  /* 0x01c00006060f7981 */ /* 0x000ee4000c1e1900 */
[----:B------:R-:W-:Y:S02]  /*0de0*/  FADD R24, R23, R16 ;  /* 0x0000001017187221 */ /* 0x000fe40000000000 */
[----:B------:R-:W3:Y:S02]  /*0df0*/  LDG.E R16, desc[UR6][R6.64+0x1c400] ;  /* 0x01c4000606107981 */ /* 0x000ee4000c1e1900 */
        /* <DEDUP_REMOVED lines=16> */
[----:B------:R-:W-:-:S04]  /*0f00*/  FADD R9, R9, R4 ;  /* 0x0000000409097221 */ /* 0x000fc80000000000 */
[----:B------:R-:W-:Y:S01]  /*0f10*/  FADD R26, R9, R26 ;  /* 0x0000001a091a7221 */ /* 0x000fe20000000000 */
[----:B------:R-:W-:Y:S01]  /*0f20*/  IMAD.WIDE.U32 R8, R29, 0x4, R2 ;  /* 0x000000041d087825 */ /* 0x000fe200078e0002 */
[----:B------:R-:W-:-:S05]  /*0f30*/  IADD3 R29, PT, PT, R5, 0x7e00, RZ ;  /* 0x00007e00051d7810 */ /* 0x000fca0007ffe0ff */
[----:B------:R0:W3:Y:S02]  /*0f40*/  LDG.E R8, desc[UR6][R8.64] ;  /* 0x0000000608087981 */ /* 0x0000e4000c1e1900 */
[----:B0-----:R-:W-:Y:S01]  /*0f50*/  IADD3 R9, PT, PT, R5, 0x7f00, RZ ;  /* 0x00007f0005097810 */ /* 0x001fe20007ffe0ff */
[----:B------:R-:W-:-:S04]  /*0f60*/  IMAD.WIDE.U32 R4, R29, 0x4, R2 ;  /* 0x000000041d047825 */ /* 0x000fc800078e0002 */
[----:B------:R-:W-:Y:S02]  /*0f70*/  IMAD.WIDE.U32 R2, R9, 0x4, R2 ;  /* 0x0000000409027825 */ /* 0x000fe400078e0002 */
[----:B------:R-:W3:Y:S04]  /*0f80*/  LDG.E R4, desc[UR6][R4.64] ;  /* 0x0000000604047981 */ /* 0x000ee8000c1e1900 */
[----:B------:R0:W3:Y:S01]  /*0f90*/  LDG.E R2, desc[UR6][R2.64] ;  /* 0x0000000602027981 */ /* 0x0000e2000c1e1900 */
[----:B------:R-:W1:Y:S01]  /*0fa0*/  S2UR UR5, SR_CgaCtaId ;  /* 0x00000000000579c3 */ /* 0x000e620000008800 */
[----:B------:R-:W-:Y:S02]  /*0fb0*/  UMOV UR4, 0x400 ;  /* 0x0000040000047882 */ /* 0x000fe40000000000 */
[----:B-1----:R-:W-:-:S06]  /*0fc0*/  ULEA UR4, UR5, UR4, 0x18 ;  /* 0x0000000405047291 */ /* 0x002fcc000f8ec0ff */
[C---:B0-----:R-:W-:Y:S02]  /*0fd0*/  LEA R3, R10.reuse, UR4, 0x2 ;  /* 0x000000040a037c11 */ /* 0x041fe4000f8e10ff */
[C---:B------:R-:W-:Y:S02]  /*0fe0*/  ISETP.GT.U32.AND P1, PT, R10.reuse, 0x7f, PT ;  /* 0x0000007f0a00780c */ /* 0x040fe40003f24070 */
[----:B------:R-:W-:Y:S01]  /*0ff0*/  ISETP.GT.U32.AND P0, PT, R10, 0x3f, PT ;  /* 0x0000003f0a00780c */ /* 0x000fe20003f04070 */
[----:B--2---:R-:W-:-:S04]  /*1000*/  FADD R11, R26, R11 ;  /* 0x0000000b1a0b7221 */ /* 0x004fc80000000000 */
[----:B----4-:R-:W-:-:S04]  /*1010*/  FADD R12, R11, R12 ;  /* 0x0000000c0b0c7221 */ /* 0x010fc80000000000 */
[----:B-----5:R-:W-:-:S04]  /*1020*/  FADD R13, R12, R13 ;  /* 0x0000000d0c0d7221 */ /* 0x020fc80000000000 */
[----:B---3--:R-:W-:-:S04]  /*1030*/  FADD R14, R13, R14 ;  /* 0x0000000e0d0e7221 */ /* 0x008fc80000000000 */
[----:B------:R-:W-:-:S04]  /*1040*/  FADD R15, R14, R15 ;  /* 0x0000000f0e0f7221 */ /* 0x000fc80000000000 */
        /* <DEDUP_REMOVED lines=14> */
[----:B------:R-:W-:-:S05]  /*1130*/  FADD R2, R27, R2 ;  /* 0x000000021b027221 */ /* 0x000fca0000000000 */
[----:B------:R-:W-:Y:S01]  /*1140*/  STS [R3], R2 ;  /* 0x0000000203007388 */ /* 0x000fe20000000800 */
[----:B------:R-:W-:Y:S06]  /*1150*/  BAR.SYNC.DEFER_BLOCKING 0x0 ;  /* 0x0000000000007b1d */ /* 0x000fec0000010000 */
[----:B------:R-:W-:Y:S04]  /*1160*/  @!P1 LDS R4, [R3+0x200] ;  /* 0x0002000003049984 */ /* 0x000fe80000000800 */
[----:B------:R-:W0:Y:S02]  /*1170*/  @!P1 LDS R5, [R3] ;  /* 0x0000000003059984 */ /* 0x000e240000000800 */
[----:B0-----:R-:W-:-:S05]  /*1180*/  @!P1 FADD R4, R4, R5 ;  /* 0x0000000504049221 */ /* 0x001fca0000000000 */
[----:B------:R-:W-:Y:S01]  /*1190*/  @!P1 STS [R3], R4 ;  /* 0x0000000403009388 */ /* 0x000fe20000000800 */
[----:B------:R-:W-:Y:S06]  /*11a0*/  BAR.SYNC.DEFER_BLOCKING 0x0 ;  /* 0x0000000000007b1d */ /* 0x000fec0000010000 */
[----:B------:R-:W-:Y:S04]  /*11b0*/  @!P0 LDS R5, [R3+0x100] ;  /* 0x0001000003058984 */ /* 0x000fe80000000800 */
[----:B------:R-:W0:Y:S01]  /*11c0*/  @!P0 LDS R6, [R3] ;  /* 0x0000000003068984 */ /* 0x000e220000000800 */
[----:B------:R-:W-:Y:S01]  /*11d0*/  ISETP.GT.U32.AND P1, PT, R10, 0x1f, PT ;  /* 0x0000001f0a00780c */ /* 0x000fe20003f24070 */
[----:B0-----:R-:W-:-:S05]  /*11e0*/  @!P0 FADD R6, R5, R6 ;  /* 0x0000000605068221 */ /* 0x001fca0000000000 */
[----:B------:R0:W-:Y:S01]  /*11f0*/  @!P0 STS [R3], R6 ;  /* 0x0000000603008388 */ /* 0x0001e20000000800 */
[----:B------:R-:W-:Y:S06]  /*1200*/  BAR.SYNC.DEFER_BLOCKING 0x0 ;  /* 0x0000000000007b1d */ /* 0x000fec0000010000 */
[----:B------:R-:W-:Y:S05]  /*1210*/  @P1 EXIT ;  /* 0x000000000000194d */ /* 0x000fea0003800000 */
[----:B------:R-:W-:Y:S01]  /*1220*/  LDS R2, [R3+0x80] ;  /* 0x0000800003027984 */ /* 0x000fe20000000800 */
[----:B------:R-:W-:-:S03]  /*1230*/  ISETP.NE.AND P0, PT, R10, RZ, PT ;  /* 0x000000ff0a00720c */ /* 0x000fc60003f05270 */
[----:B------:R-:W1:Y:S02]  /*1240*/  LDS R5, [R3] ;  /* 0x0000000003057984 */ /* 0x000e640000000800 */
[----:B-1----:R-:W-:-:S05]  /*1250*/  FADD R2, R2, R5 ;  /* 0x0000000502027221 */ /* 0x002fca0000000000 */
[----:B------:R-:W-:Y:S04]  /*1260*/  STS [R3], R2 ;  /* 0x0000000203007388 */ /* 0x000fe80000000800 */
[----:B------:R-:W-:Y:S04]  /*1270*/  LDS R4, [R3+0x40] ;  /* 0x0000400003047984 */ /* 0x000fe80000000800 */
[----:B------:R-:W1:Y:S02]  /*1280*/  LDS R5, [R3] ;  /* 0x0000000003057984 */ /* 0x000e640000000800 */
[----:B-1----:R-:W-:-:S05]  /*1290*/  FADD R4, R4, R5 ;  /* 0x0000000504047221 */ /* 0x002fca0000000000 */
[----:B------:R-:W-:Y:S04]  /*12a0*/  STS [R3], R4 ;  /* 0x0000000403007388 */ /* 0x000fe80000000800 */
[----:B------:R-:W-:Y:S04]  /*12b0*/  LDS R5, [R3+0x20] ;  /* 0x0000200003057984 */ /* 0x000fe80000000800 */
[----:B0-----:R-:W0:Y:S02]  /*12c0*/  LDS R6, [R3] ;  /* 0x0000000003067984 */ /* 0x001e240000000800 */
[----:B0-----:R-:W-:-:S05]  /*12d0*/  FADD R6, R5, R6 ;  /* 0x0000000605067221 */ /* 0x001fca0000000000 */
[----:B------:R-:W-:Y:S04]  /*12e0*/  STS [R3], R6 ;  /* 0x0000000603007388 */ /* 0x000fe80000000800 */
[----:B------:R-:W-:Y:S04]  /*12f0*/  LDS R5, [R3+0x10] ;  /* 0x0000100003057984 */ /* 0x000fe80000000800 */
[----:B------:R-:W0:Y:S02]  /*1300*/  LDS R8, [R3] ;  /* 0x0000000003087984 */ /* 0x000e240000000800 */
        /* <DEDUP_REMOVED lines=9> */
[----:B------:R0:W-:Y:S01]  /*13a0*/  STS [R3], R4 ;  /* 0x0000000403007388 */ /* 0x0001e20000000800 */
[----:B------:R-:W-:Y:S05]  /*13b0*/  @P0 EXIT ;  /* 0x000000000000094d */ /* 0x000fea0003800000 */
[----:B------:R-:W1:Y:S01]  /*13c0*/  LDS R5, [UR4] ;  /* 0x00000004ff057984 */ /* 0x000e620008000800 */
[----:B0-----:R-:W0:Y:S02]  /*13d0*/  LDC.64 R2, c[0x0][0x388] ;  /* 0x0000e200ff027b82 */ /* 0x001e240000000a00 */
[----:B0-----:R-:W-:-:S05]  /*13e0*/  IMAD.WIDE.U32 R2, R0, 0x4, R2 ;  /* 0x0000000400027825 */ /* 0x001fca00078e0002 */
[----:B-1----:R-:W-:Y:S01]  /*13f0*/  STG.E desc[UR6][R2.64], R5 ;  /* 0x0000000502007986 */ /* 0x002fe2000c101906 */
[----:B------:R-:W-:Y:S05]  /*1400*/  EXIT ;  /* 0x000000000000794d */ /* 0x000fea0003800000 */
.L_x_0:
[----:B------:R-:W-:-:S00]  /*1410*/  BRA `(.L_x_0) ;  /* 0xfffffffc00fc7947 */ /* 0x000fc0000383ffff */
[----:B------:R-:W-:-:S00]  /*1420*/  NOP ;  /* 0x0000000000007918 */ /* 0x000fc00000000000 */
        /* <DEDUP_REMOVED lines=13> */
.L_x_17:


//--------------------- .text._Z7reduce5ILj256EEvPfS0_ --------------------------
	.section	.text._Z7reduce5ILj256EEvPfS0_,"ax",@progbits
	.align	128
        .global         _Z7reduce5ILj256EEvPfS0_
        .type           _Z7reduce5ILj256EEvPfS0_,@function
        .size           _Z7reduce5ILj256EEvPfS0_,(.L_x_18 - _Z7reduce5ILj256EEvPfS0_)
        .other          _Z7reduce5ILj256EEvPfS0_,@"STO_CUDA_ENTRY STV_DEFAULT"
_Z7reduce5ILj256EEvPfS0_:
.text._Z7reduce5ILj256EEvPfS0_:
[----:B------:R-:W-:Y:S01]  /*0000*/  LDC R1, c[0x0][0x37c] ;  /* 0x0000df00ff017b82 */ /* 0x000fe20000000800 */
[----:B------:R-:W0:Y:S01]  /*0010*/  S2R R0, SR_CTAID.X ;  /* 0x0000000000007919 */ /* 0x000e220000002500 */
[----:B------:R-:W0:Y:S06]  /*0020*/  LDCU UR4, c[0x0][0x360] ;  /* 0x00006c00ff0477ac */ /* 0x000e2c0008000800 */
[----:B------:R-:W1:Y:S01]  /*0030*/  LDC.64 R6, c[0x0][0x380] ;  /* 0x0000e000ff067b82 */ /* 0x000e620000000a00 */
[----:B------:R-:W2:Y:S01]  /*0040*/  S2R R2, SR_TID.X ;  /* 0x0000000000027919 */ /* 0x000ea20000002100 */
[----:B------:R-:W3:Y:S01]  /*0050*/  LDCU.64 UR6, c[0x0][0x358] ;  /* 0x00006b00ff0677ac */ /* 0x000ee20008000a00 */
[----:B0-----:R-:W-:-:S05]  /*0060*/  IMAD R3, R0, UR4, RZ ;  /* 0x0000000400037c24 */ /* 0x001fca000f8e02ff */
[----:B--2---:R-:W-:-:S04]  /*0070*/  LEA R3, R3, R2, 0x1 ;  /* 0x0000000203037211 */ /* 0x004fc800078e08ff */
[C---:B------:R-:W-:Y:S01]  /*0080*/  IADD3 R9, PT, PT, R3.reuse, UR4, RZ ;  /* 0x0000000403097c10 */ /* 0x040fe2000fffe0ff */
[----:B-1----:R-:W-:-:S04]  /*0090*/  IMAD.WIDE.U32 R4, R3, 0x4, R6 ;  /* 0x0000000403047825 */ /* 0x002fc800078e0006 */
[----:B------:R-:W-:Y:S02]  /*00a0*/  IMAD.WIDE.U32 R6, R9, 0x4, R6 ;  /* 0x0000000409067825 */ /* 0x000fe400078e0006 */
[----:B---3--:R-:W2:Y:S04]  /*00b0*/  LDG.E R4, desc[UR6][R4.64] ;  /* 0x0000000604047981 */ /* 0x008ea8000c1e1900 */
[----:B------:R-:W2:Y:S01]  /*00c0*/  LDG.E R7, desc[UR6][R6.64] ;  /* 0x0000000606077981 */ /* 0x000ea2000c1e1900 */
[----:B------:R-:W0:Y:S01]  /*00d0*/  S2UR UR5, SR_CgaCtaId ;  /* 0x00000000000579c3 */ /* 0x000e220000008800 */
[----:B------:R-:W-:Y:S01]  /*00e0*/  UMOV UR4, 0x400 ;  /* 0x0000040000047882 */ /* 0x000fe20000000000 */
[C---:B------:R-:W-:Y:S02]  /*00f0*/  ISETP.GT.U32.AND P1, PT, R2.reuse, 0x7f, PT ;  /* 0x0000007f0200780c */ /* 0x040fe40003f24070 */
[----:B------:R-:W-:Y:S01]  /*0100*/  ISETP.GT.U32.AND P0, PT, R2, 0x3f, PT ;  /* 0x0000003f0200780c */ /* 0x000fe20003f04070 */
[----:B0-----:R-:W-:-:S06]  /*0110*/  ULEA UR4, UR5, UR4, 0x18 ;  /* 0x0000000405047291 */ /* 0x001fcc000f8ec0ff */
[----:B------:R-:W-:Y:S01]  /*0120*/  LEA R3, R2, UR4, 0x2 ;  /* 0x0000000402037c11 */ /* 0x000fe2000f8e10ff */
[----:B--2---:R-:W-:-:S05]  /*0130*/  FADD R8, R4, R7 ;  /* 0x0000000704087221 */ /* 0x004fca0000000000 */
[----:B------:R-:W-:Y:S01]  /*0140*/  STS [R3], R8 ;  /* 0x0000000803007388 */ /* 0x000fe20000000800 */
[----:B------:R-:W-:Y:S06]  /*0150*/  BAR.SYNC.DEFER_BLOCKING 0x0 ;  /* 0x0000000000007b1d */ /* 0x000fec0000010000 */
[----:B------:R-:W-:Y:S04]  /*0160*/  @!P1 LDS R9, [R3+0x200] ;  /* 0x0002000003099984 */ /* 0x000fe80000000800 */
[----:B------:R-:W0:Y:S02]  /*0170*/  @!P1 LDS R4, [R3] ;  /* 0x0000000003049984 */ /* 0x000e240000000800 */
[----:B0-----:R-:W-:-:S05]  /*0180*/  @!P1 FADD R4, R9, R4 ;  /* 0x0000000409049221 */ /* 0x001fca0000000000 */
[----:B------:R-:W-:Y:S01]  /*0190*/  @!P1 STS [R3], R4 ;  /* 0x0000000403009388 */ /* 0x000fe20000000800 */
[----:B------:R-:W-:Y:S01]  /*01a0*/  BAR.SYNC.DEFER_BLOCKING 0x0 ;  /* 0x0000000000007b1d */ /* 0x000fe20000010000 */
[----:B------:R-:W-:-:S05]  /*01b0*/  ISETP.GT.U32.AND P1, PT, R2, 0x1f, PT ;  /* 0x0000001f0200780c */ /* 0x000fca0003f24070 */
[----:B------:R-:W-:Y:S04]  /*01c0*/  @!P0 LDS R5, [R3+0x100] ;  /* 0x0001000003058984 */ /* 0x000fe80000000800 */
[----:B------:R-:W0:Y:S02]  /*01d0*/  @!P0 LDS R6, [R3] ;  /* 0x0000000003068984 */ /* 0x000e240000000800 */
        /* <DEDUP_REMOVED lines=35> */
.L_x_1:
        /* <DEDUP_REMOVED lines=15> */
.L_x_18:


//--------------------- .text._Z7reduce4PfS_      --------------------------
	.section	.text._Z7reduce4PfS_,"ax",@progbits
	.align	128
        .global         _Z7reduce4PfS_
        .type           _Z7reduce4PfS_,@function
        .size           _Z7reduce4PfS_,(.L_x_19 - _Z7reduce4PfS_)
        .other          _Z7reduce4PfS_,@"STO_CUDA_ENTRY STV_DEFAULT"
_Z7reduce4PfS_:
.text._Z7reduce4PfS_:
        /* <DEDUP_REMOVED lines=15> */
[----:B------:R-:W-:Y:S01]  /*00f0*/  UISETP.GE.U32.AND UP0, UPT, UR8, 0x42, UPT ;  /* 0x000000420800788c */ /* 0x000fe2000bf06070 */
[----:B------:R-:W-:Y:S01]  /*0100*/  ISETP.GT.U32.AND P0, PT, R2, 0x1f, PT ;  /* 0x0000001f0200780c */ /* 0x000fe20003f04070 */
[----:B0-----:R-:W-:-:S06]  /*0110*/  ULEA UR4, UR5, UR4, 0x18 ;  /* 0x0000000405047291 */ /* 0x001fcc000f8ec0ff */
[----:B------:R-:W-:Y:S01]  /*0120*/  LEA R3, R2, UR4, 0x2 ;  /* 0x0000000402037c11 */ /* 0x000fe2000f8e10ff */
[----:B--2---:R-:W-:-:S05]  /*0130*/  FADD R8, R4, R7 ;  /* 0x0000000704087221 */ /* 0x004fca0000000000 */
[----:B------:R0:W-:Y:S01]  /*0140*/  STS [R3], R8 ;  /* 0x0000000803007388 */ /* 0x0001e20000000800 */
[----:B------:R-:W-:Y:S06]  /*0150*/  BAR.SYNC.DEFER_BLOCKING 0x0 ;  /* 0x0000000000007b1d */ /* 0x000fec0000010000 */
[----:B------:R-:W-:Y:S05]  /*0160*/  BRA.U !UP0, `(.L_x_2) ;  /* 0x0000000108307547 */ /* 0x000fea000b800000 */
[----:B------:R-:W-:-:S07]  /*0170*/  MOV R4, UR8 ;  /* 0x0000000800047c02 */ /* 0x000fce0008000f00 */
.L_x_3:
[----:B------:R-:W-:-:S04]  /*0180*/  SHF.R.U32.HI R7, RZ, 0x1, R4 ;  /* 0x00000001ff077819 */ /* 0x000fc80000011604 */
[----:B------:R-:W-:-:S13]  /*0190*/  ISETP.GE.U32.AND P1, PT, R2, R7, PT ;  /* 0x000000070200720c */ /* 0x000fda0003f26070 */
[----:B------:R-:W-:Y:S01]  /*01a0*/  @!P1 LEA R5, R7, R3, 0x2 ;  /* 0x0000000307059211 */ /* 0x000fe200078e10ff */
[----:B------:R-:W-:Y:S05]  /*01b0*/  @!P1 LDS R6, [R3] ;  /* 0x0000000003069984 */ /* 0x000fea0000000800 */
[----:B------:R-:W1:Y:S02]  /*01c0*/  @!P1 LDS R5, [R5] ;  /* 0x0000000005059984 */ /* 0x000e640000000800 */
[----:B-1----:R-:W-:-:S05]  /*01d0*/  @!P1 FADD R6, R5, R6 ;  /* 0x0000000605069221 */ /* 0x002fca0000000000 */
[----:B------:R1:W-:Y:S01]  /*01e0*/  @!P1 STS [R3], R6 ;  /* 0x0000000603009388 */ /* 0x0003e20000000800 */
[----:B------:R-:W-:Y:S01]  /*01f0*/  BAR.SYNC.DEFER_BLOCKING 0x0 ;  /* 0x0000000000007b1d */ /* 0x000fe20000010000 */
[----:B------:R-:W-:Y:S02]  /*0200*/  ISETP.GT.U32.AND P1, PT, R4, 0x83, PT ;  /* 0x000000830400780c */ /* 0x000fe40003f24070 */
[----:B------:R-:W-:-:S11]  /*0210*/  MOV R4, R7 ;  /* 0x0000000700047202 */ /* 0x000fd60000000f00 */
[----:B-1----:R-:W-:Y:S05]  /*0220*/  @P1 BRA `(.L_x_3) ;  /* 0xfffffffc00d41947 */ /* 0x002fea000383ffff */
.L_x_2:
        /* <DEDUP_REMOVED lines=27> */
[----:B------:R-:W1:Y:S01]  /*03e0*/  S2UR UR5, SR_CgaCtaId ;  /* 0x00000000000579c3 */ /* 0x000e620000008800 */
[----:B------:R-:W-:-:S07]  /*03f0*/  UMOV UR4, 0x400 ;  /* 0x0000040000047882 */ /* 0x000fce0000000000 */
[----:B0-----:R-:W0:Y:S01]  /*0400*/  LDC.64 R2, c[0x0][0x388] ;  /* 0x0000e200ff027b82 */ /* 0x001e220000000a00 */
[----:B-1----:R-:W-:Y:S01]  /*0410*/  ULEA UR4, UR5, UR4, 0x18 ;  /* 0x0000000405047291 */ /* 0x002fe2000f8ec0ff */
[----:B0-----:R-:W-:-:S08]  /*0420*/  IMAD.WIDE.U32 R2, R0, 0x4, R2 ;  /* 0x0000000400027825 */ /* 0x001fd000078e0002 */
[----:B------:R-:W0:Y:S04]  /*0430*/  LDS R5, [UR4] ;  /* 0x00000004ff057984 */ /* 0x000e280008000800 */
[----:B0-----:R-:W-:Y:S01]  /*0440*/  STG.E desc[UR6][R2.64], R5 ;  /* 0x0000000502007986 */ /* 0x001fe2000c101906 */
[----:B------:R-:W-:Y:S05]  /*0450*/  EXIT ;  /* 0x000000000000794d */ /* 0x000fea0003800000 */
.L_x_4:
        /* <DEDUP_REMOVED lines=10> */
.L_x_19:


//--------------------- .text._Z7reduce3PfS_      --------------------------
	.section	.text._Z7reduce3PfS_,"ax",@progbits
	.align	128
        .global         _Z7reduce3PfS_
        .type           _Z7reduce3PfS_,@function
        .size           _Z7reduce3PfS_,(.L_x_20 - _Z7reduce3PfS_)
        .other          _Z7reduce3PfS_,@"STO_CUDA_ENTRY STV_DEFAULT"
_Z7reduce3PfS_:
.text._Z7reduce3PfS_:
        /* <DEDUP_REMOVED lines=16> */
[----:B------:R-:W-:Y:S01]  /*0100*/  ISETP.NE.AND P0, PT, R9, RZ, PT ;  /* 0x000000ff0900720c */ /* 0x000fe20003f05270 */
[----:B0-----:R-:W-:-:S06]  /*0110*/  ULEA UR4, UR5, UR4, 0x18 ;  /* 0x0000000405047291 */ /* 0x001fcc000f8ec0ff */
[----:B------:R-:W-:Y:S01]  /*0120*/  LEA R7, R9, UR4, 0x2 ;  /* 0x0000000409077c11 */ /* 0x000fe2000f8e10ff */
[----:B--2---:R-:W-:-:S05]  /*0130*/  FADD R0, R2, R5 ;  /* 0x0000000502007221 */ /* 0x004fca0000000000 */
[----:B------:R0:W-:Y:S01]  /*0140*/  STS [R7], R0 ;  /* 0x0000000007007388 */ /* 0x0001e20000000800 */
[----:B------:R-:W-:Y:S06]  /*0150*/  BAR.SYNC.DEFER_BLOCKING 0x0 ;  /* 0x0000000000007b1d */ /* 0x000fec0000010000 */
[----:B------:R-:W-:Y:S05]  /*0160*/  BRA.U !UP0, `(.L_x_5) ;  /* 0x0000000108307547 */ /* 0x000fea000b800000 */
[----:B0-----:R-:W-:-:S07]  /*0170*/  IMAD.U32 R0, RZ, RZ, UR8 ;  /* 0x00000008ff007e24 */ /* 0x001fce000f8e00ff */
.L_x_6:
[----:B------:R-:W-:-:S04]  /*0180*/  SHF.R.U32.HI R6, RZ, 0x1, R0 ;  /* 0x00000001ff067819 */ /* 0x000fc80000011600 */
[----:B------:R-:W-:-:S13]  /*0190*/  ISETP.GE.U32.AND P1, PT, R9, R6, PT ;  /* 0x000000060900720c */ /* 0x000fda0003f26070 */
[----:B------:R-:W-:Y:S01]  /*01a0*/  @!P1 LEA R2, R6, R7, 0x2 ;  /* 0x0000000706029211 */ /* 0x000fe200078e10ff */
[----:B------:R-:W-:Y:S05]  /*01b0*/  @!P1 LDS R3, [R7] ;  /* 0x0000000007039984 */ /* 0x000fea0000000800 */
[----:B------:R-:W0:Y:S02]  /*01c0*/  @!P1 LDS R2, [R2] ;  /* 0x0000000002029984 */ /* 0x000e240000000800 */
[----:B0-----:R-:W-:-:S05]  /*01d0*/  @!P1 FADD R4, R2, R3 ;  /* 0x0000000302049221 */ /* 0x001fca0000000000 */
[----:B------:R1:W-:Y:S01]  /*01e0*/  @!P1 STS [R7], R4 ;  /* 0x0000000407009388 */ /* 0x0003e20000000800 */
[----:B------:R-:W-:Y:S01]  /*01f0*/  BAR.SYNC.DEFER_BLOCKING 0x0 ;  /* 0x0000000000007b1d */ /* 0x000fe20000010000 */
[----:B------:R-:W-:Y:S01]  /*0200*/  ISETP.GT.U32.AND P1, PT, R0, 0x3, PT ;  /* 0x000000030000780c */ /* 0x000fe20003f24070 */
[----:B------:R-:W-:-:S12]  /*0210*/  IMAD.MOV.U32 R0, RZ, RZ, R6 ;  /* 0x000000ffff007224 */ /* 0x000fd800078e0006 */
[----:B-1----:R-:W-:Y:S05]  /*0220*/  @P1 BRA `(.L_x_6) ;  /* 0xfffffffc00d41947 */ /* 0x002fea000383ffff */
.L_x_5:
[----:B------:R-:W-:Y:S05]  /*0230*/  @P0 EXIT ;  /* 0x000000000000094d */ /* 0x000fea0003800000 */
[----:B------:R-:W1:Y:S01]  /*0240*/  S2UR UR5, SR_CgaCtaId ;  /* 0x00000000000579c3 */ /* 0x000e620000008800 */
[----:B------:R-:W-:-:S07]  /*0250*/  UMOV UR4, 0x400 ;  /* 0x0000040000047882 */ /* 0x000fce0000000000 */
[----:B------:R-:W2:Y:S01]  /*0260*/  LDC.64 R2, c[0x0][0x388] ;  /* 0x0000e200ff027b82 */ /* 0x000ea20000000a00 */
[----:B-1----:R-:W-:Y:S01]  /*0270*/  ULEA UR4, UR5, UR4, 0x18 ;  /* 0x0000000405047291 */ /* 0x002fe2000f8ec0ff */
[----:B--2---:R-:W-:-:S08]  /*0280*/  IMAD.WIDE.U32 R2, R11, 0x4, R2 ;  /* 0x000000040b027825 */ /* 0x004fd000078e0002 */
[----:B------:R-:W1:Y:S04]  /*0290*/  LDS R5, [UR4] ;  /* 0x00000004ff057984 */ /* 0x000e680008000800 */
[----:B-1----:R-:W-:Y:S01]  /*02a0*/  STG.E desc[UR6][R2.64], R5 ;  /* 0x0000000502007986 */ /* 0x002fe2000c101906 */
[----:B------:R-:W-:Y:S05]  /*02b0*/  EXIT ;  /* 0x000000000000794d */ /* 0x000fea0003800000 */
.L_x_7:
        /* <DEDUP_REMOVED lines=12> */
.L_x_20:


//--------------------- .text._Z7reduce2PfS_      --------------------------
	.section	.text._Z7reduce2PfS_,"ax",@progbits
	.align	128
        .global         _Z7reduce2PfS_
        .type           _Z7reduce2PfS_,@function
        .size           _Z7reduce2PfS_,(.L_x_21 - _Z7reduce2PfS_)
        .other          _Z7reduce2PfS_,@"STO_CUDA_ENTRY STV_DEFAULT"
_Z7reduce2PfS_:
.text._Z7reduce2PfS_:
[----:B------:R-:W-:Y:S01]  /*0000*/  LDC R1, c[0x0][0x37c] ;  /* 0x0000df00ff017b82 */ /* 0x000fe20000000800 */
[----:B------:R-:W0:Y:S07]  /*0010*/  S2R R6, SR_TID.X ;  /* 0x0000000000067919 */ /* 0x000e2e0000002100 */
[----:B------:R-:W1:Y:S01]  /*0020*/  LDC.64 R2, c[0x0][0x380] ;  /* 0x0000e000ff027b82 */ /* 0x000e620000000a00 */
[----:B------:R-:W0:Y:S01]  /*0030*/  LDCU UR8, c[0x0][0x360] ;  /* 0x00006c00ff0877ac */ /* 0x000e220008000800 */
[----:B------:R-:W0:Y:S01]  /*0040*/  S2R R7, SR_CTAID.X ;  /* 0x0000000000077919 */ /* 0x000e220000002500 */
[----:B------:R-:W2:Y:S01]  /*0050*/  LDCU.64 UR6, c[0x0][0x358] ;  /* 0x00006b00ff0677ac */ /* 0x000ea20008000a00 */
[----:B0-----:R-:W-:-:S04]  /*0060*/  IMAD R5, R7, UR8, R6 ;  /* 0x0000000807057c24 */ /* 0x001fc8000f8e0206 */
[----:B-1----:R-:W-:-:S06]  /*0070*/  IMAD.WIDE.U32 R2, R5, 0x4, R2 ;  /* 0x0000000405027825 */ /* 0x002fcc00078e0002 */
[----:B--2---:R-:W2:Y:S01]  /*0080*/  LDG.E R2, desc[UR6][R2.64] ;  /* 0x0000000602027981 */ /* 0x004ea2000c1e1900 */
[----:B------:R-:W0:Y:S01]  /*0090*/  S2UR UR5, SR_CgaCtaId ;  /* 0x00000000000579c3 */ /* 0x000e220000008800 */
[----:B------:R-:W-:Y:S01]  /*00a0*/  UMOV UR4, 0x400 ;  /* 0x0000040000047882 */ /* 0x000fe20000000000 */
[----:B------:R-:W-:Y:S01]  /*00b0*/  UISETP.GE.U32.AND UP0, UPT, UR8, 0x2, UPT ;  /* 0x000000020800788c */ /* 0x000fe2000bf06070 */
[----:B------:R-:W-:Y:S01]  /*00c0*/  ISETP.NE.AND P0, PT, R6, RZ, PT ;  /* 0x000000ff0600720c */ /* 0x000fe20003f05270 */
[----:B0-----:R-:W-:-:S06]  /*00d0*/  ULEA UR4, UR5, UR4, 0x18 ;  /* 0x0000000405047291 */ /* 0x001fcc000f8ec0ff */
[----:B------:R-:W-:-:S05]  /*00e0*/  LEA R5, R6, UR4, 0x2 ;  /* 0x0000000406057c11 */ /* 0x000fca000f8e10ff */
[----:B--2---:R0:W-:Y:S01]  /*00f0*/  STS [R5], R2 ;  /* 0x0000000205007388 */ /* 0x0041e20000000800 */
[----:B------:R-:W-:Y:S06]  /*0100*/  BAR.SYNC.DEFER_BLOCKING 0x0 ;  /* 0x0000000000007b1d */ /* 0x000fec0000010000 */
[----:B------:R-:W-:Y:S05]  /*0110*/  BRA.U !UP0, `(.L_x_8) ;  /* 0x0000000108307547 */ /* 0x000fea000b800000 */
[----:B------:R-:W-:-:S07]  /*0120*/  IMAD.U32 R0, RZ, RZ, UR8 ;  /* 0x00000008ff007e24 */ /* 0x000fce000f8e00ff */
.L_x_9:
[----:B------:R-:W-:-:S04]  /*0130*/  SHF.R.U32.HI R8, RZ, 0x1, R0 ;  /* 0x00000001ff087819 */ /* 0x000fc80000011600 */
[----:B------:R-:W-:-:S13]  /*0140*/  ISETP.GE.U32.AND P1, PT, R6, R8, PT ;  /* 0x000000080600720c */ /* 0x000fda0003f26070 */
[----:B0-----:R-:W-:Y:S01]  /*0150*/  @!P1 LEA R2, R8, R5, 0x2 ;  /* 0x0000000508029211 */ /* 0x001fe200078e10ff */
        /* <DEDUP_REMOVED lines=8> */
.L_x_8:
        /* <DEDUP_REMOVED lines=9> */
.L_x_10:
        /* <DEDUP_REMOVED lines=9> */
.L_x_21:


//--------------------- .text._Z7reduce1PfS_      --------------------------
	.section	.text._Z7reduce1PfS_,"ax",@progbits
	.align	128
        .global         _Z7reduce1PfS_
        .type           _Z7reduce1PfS_,@function
        .size           _Z7reduce1PfS_,(.L_x_22 - _Z7reduce1PfS_)
        .other          _Z7reduce1PfS_,@"STO_CUDA_ENTRY STV_DEFAULT"
_Z7reduce1PfS_:
.text._Z7reduce1PfS_:
        /* <DEDUP_REMOVED lines=18> */
[----:B------:R-:W-:-:S05]  /*0120*/  UMOV UR5, 0x1 ;  /* 0x0000000100057882 */ /* 0x000fca0000000000 */
.L_x_12:
[----:B------:R-:W-:-:S04]  /*0130*/  USHF.L.U32 UR6, UR5, 0x1, URZ ;  /* 0x0000000105067899 */ /* 0x000fc800080006ff */
[----:B------:R-:W-:Y:S02]  /*0140*/  UISETP.GE.U32.AND UP0, UPT, UR6, UR7, UPT ;  /* 0x000000070600728c */ /* 0x000fe4000bf06070 */
[----:B01----:R-:W-:-:S05]  /*0150*/  IMAD R2, R4, UR6, RZ ;  /* 0x0000000604027c24 */ /* 0x003fca000f8e02ff */
[----:B------:R-:W-:-:S13]  /*0160*/  ISETP.GE.U32.AND P0, PT, R2, UR7, PT ;  /* 0x0000000702007c0c */ /* 0x000fda000bf06070 */
[C---:B------:R-:W-:Y:S01]  /*0170*/  @!P0 IADD3 R0, PT, PT, R2.reuse, UR5, RZ ;  /* 0x0000000502008c10 */ /* 0x040fe2000fffe0ff */
[----:B------:R-:W-:Y:S01]  /*0180*/  UMOV UR5, UR6 ;  /* 0x0000000600057c82 */ /* 0x000fe20008000000 */
[----:B------:R-:W-:Y:S02]  /*0190*/  @!P0 LEA R2, R2, UR4, 0x2 ;  /* 0x0000000402028c11 */ /* 0x000fe4000f8e10ff */
[----:B------:R-:W-:-:S03]  /*01a0*/  @!P0 LEA R0, R0, UR4, 0x2 ;  /* 0x0000000400008c11 */ /* 0x000fc6000f8e10ff */
[----:B------:R-:W-:Y:S04]  /*01b0*/  @!P0 LDS R3, [R2] ;  /* 0x0000000002038984 */ /* 0x000fe80000000800 */
[----:B------:R-:W0:Y:S02]  /*01c0*/  @!P0 LDS R0, [R0] ;  /* 0x0000000000008984 */ /* 0x000e240000000800 */
[----:B0-----:R-:W-:-:S05]  /*01d0*/  @!P0 FADD R3, R0, R3 ;  /* 0x0000000300038221 */ /* 0x001fca0000000000 */
[----:B------:R1:W-:Y:S01]  /*01e0*/  @!P0 STS [R2], R3 ;  /* 0x0000000302008388 */ /* 0x0003e20000000800 */
[----:B------:R-:W-:Y:S06]  /*01f0*/  BAR.SYNC.DEFER_BLOCKING 0x0 ;  /* 0x0000000000007b1d */ /* 0x000fec0000010000 */
[----:B------:R-:W-:Y:S05]  /*0200*/  BRA.U !UP0, `(.L_x_12) ;  /* 0xfffffffd08c87547 */ /* 0x000fea000b83ffff */
.L_x_11:
[----:B------:R-:W-:Y:S05]  /*0210*/  @P1 EXIT ;  /* 0x000000000000194d */ /* 0x000fea0003800000 */
[----:B------:R-:W2:Y:S01]  /*0220*/  S2UR UR5, SR_CgaCtaId ;  /* 0x00000000000579c3 */ /* 0x000ea20000008800 */
[----:B------:R-:W-:-:S07]  /*0230*/  UMOV UR4, 0x400 ;  /* 0x0000040000047882 */ /* 0x000fce0000000000 */
[----:B01----:R-:W0:Y:S01]  /*0240*/  LDC.64 R2, c[0x0][0x388] ;  /* 0x0000e200ff027b82 */ /* 0x003e220000000a00 */
[----:B--2---:R-:W-:Y:S01]  /*0250*/  ULEA UR4, UR5, UR4, 0x18 ;  /* 0x0000000405047291 */ /* 0x004fe2000f8ec0ff */
[----:B0-----:R-:W-:-:S08]  /*0260*/  IMAD.WIDE.U32 R2, R7, 0x4, R2 ;  /* 0x0000000407027825 */ /* 0x001fd000078e0002 */
[----:B------:R-:W0:Y:S04]  /*0270*/  LDS R5, [UR4] ;  /* 0x00000004ff057984 */ /* 0x000e280008000800 */
[----:B0-----:R-:W-:Y:S01]  /*0280*/  STG.E desc[UR8][R2.64], R5 ;  /* 0x0000000502007986 */ /* 0x001fe2000c101908 */
[----:B------:R-:W-:Y:S05]  /*0290*/  EXIT ;  /* 0x000000000000794d */ /* 0x000fea0003800000 */
.L_x_13:
        /* <DEDUP_REMOVED lines=14> */
.L_x_22:


//--------------------- .text._Z7reduce0PfS_      --------------------------
	.section	.text._Z7reduce0PfS_,"ax",@progbits
	.align	128
        .global         _Z7reduce0PfS_
        .type           _Z7reduce0PfS_,@function
        .size           _Z7reduce0PfS_,(.L_x_23 - _Z7reduce0PfS_)
        .other          _Z7reduce0PfS_,@"STO_CUDA_ENTRY STV_DEFAULT"
_Z7reduce0PfS_:
.text._Z7reduce0PfS_:
        /* <DEDUP_REMOVED lines=18> */
[----:B------:R-:W-:-:S07]  /*0120*/  HFMA2 R0, -RZ, RZ, 0, 5.9604644775390625e-08 ;  /* 0x00000001ff007431 */ /* 0x000fce00000001ff */
.L_x_15:
[----:B------:R-:W-:-:S05]  /*0130*/  SHF.L.U32 R8, R0, 0x1, RZ ;  /* 0x0000000100087819 */ /* 0x000fca00000006ff */
[----:B0-----:R-:W-:-:S05]  /*0140*/  VIADD R2, R8, 0xffffffff ;  /* 0xffffffff08027836 */ /* 0x001fca0000000000 */
[----:B------:R-:W-:-:S13]  /*0150*/  LOP3.LUT P1, RZ, R2, R7, RZ, 0xc0, !PT ;  /* 0x0000000702ff7212 */ /* 0x000fda000782c0ff */
[----:B------:R-:W-:Y:S01]  /*0160*/  @!P1 LEA R2, R0, R5, 0x2 ;  /* 0x0000000500029211 */ /* 0x000fe200078e10ff */
[----:B------:R-:W-:Y:S01]  /*0170*/  @!P1 LDS R3, [R5] ;  /* 0x0000000005039984 */ /* 0x000fe20000000800 */
[----:B------:R-:W-:-:S04]  /*0180*/  IMAD.MOV.U32 R0, RZ, RZ, R8 ;  /* 0x000000ffff007224 */ /* 0x000fc800078e0008 */
[----:B------:R-:W0:Y:S02]  /*0190*/  @!P1 LDS R2, [R2] ;  /* 0x0000000002029984 */ /* 0x000e240000000800 */
[----:B0-----:R-:W-:-:S05]  /*01a0*/  @!P1 FADD R4, R2, R3 ;  /* 0x0000000302049221 */ /* 0x001fca0000000000 */
[----:B------:R1:W-:Y:S01]  /*01b0*/  @!P1 STS [R5], R4 ;  /* 0x0000000405009388 */ /* 0x0003e20000000800 */
[----:B------:R-:W-:Y:S01]  /*01c0*/  BAR.SYNC.DEFER_BLOCKING 0x0 ;  /* 0x0000000000007b1d */ /* 0x000fe20000010000 */
[----:B------:R-:W-:-:S13]  /*01d0*/  ISETP.GE.U32.AND P1, PT, R8, UR8, PT ;  /* 0x0000000808007c0c */ /* 0x000fda000bf26070 */
[----:B-1----:R-:W-:Y:S05]  /*01e0*/  @!P1 BRA `(.L_x_15) ;  /* 0xfffffffc00d09947 */ /* 0x002fea000383ffff */
.L_x_14:
        /* <DEDUP_REMOVED lines=9> */
.L_x_16:
        /* <DEDUP_REMOVED lines=16> */
.L_x_23:


//--------------------- .nv.shared._Z7reduce6ILj256ELi128EEvPfS0_i --------------------------
	.section	.nv.shared._Z7reduce6ILj256ELi128EEvPfS0_i,"aw",@nobits
	.sectionflags	@""
	.align	4
.nv.shared._Z7reduce6ILj256ELi128EEvPfS0_i:
	.zero		2048


//--------------------- .nv.shared.reserved.0     --------------------------
	.section	.nv.shared.reserved.0,"aw",@nobits
	.weak		__nv_reservedSMEM_offset_0_alias
	.size		__nv_reservedSMEM_offset_0_alias, 0, 64
	.other		__nv_reservedSMEM_offset_0_alias,@"STO_CUDA_RESERVED_SHARED STV_DEFAULT"
__nv_reservedSMEM_offset_0_alias:
	.zero		0
	.zero		64


//--------------------- .nv.shared._Z7reduce5ILj256EEvPfS0_ --------------------------
	.section	.nv.shared._Z7reduce5ILj256EEvPfS0_,"aw",@nobits
	.sectionflags	@""
	.align	4
.nv.shared._Z7reduce5ILj256EEvPfS0_:
	.zero		2048


//--------------------- .nv.shared._Z7reduce4PfS_ --------------------------
	.section	.nv.shared._Z7reduce4PfS_,"aw",@nobits
	.sectionflags	@""
	.align	4
.nv.shared._Z7reduce4PfS_:
	.zero		2048


//--------------------- .nv.shared._Z7reduce3PfS_ --------------------------
	.section	.nv.shared._Z7reduce3PfS_,"aw",@nobits
	.sectionflags	@""
	.align	4
.nv.shared._Z7reduce3PfS_:
	.zero		2048


//--------------------- .nv.shared._Z7reduce2PfS_ --------------------------
	.section	.nv.shared._Z7reduce2PfS_,"aw",@nobits
	.sectionflags	@""
	.align	4
.nv.shared._Z7reduce2PfS_:
	.zero		2048


//--------------------- .nv.shared._Z7reduce1PfS_ --------------------------
	.section	.nv.shared._Z7reduce1PfS_,"aw",@nobits
	.sectionflags	@""
	.align	4
.nv.shared._Z7reduce1PfS_:
	.zero		2048


//--------------------- .nv.shared._Z7reduce0PfS_ --------------------------
	.section	.nv.shared._Z7reduce0PfS_,"aw",@nobits
	.sectionflags	@""
	.align	4
.nv.shared._Z7reduce0PfS_:
	.zero		2048


//--------------------- .nv.constant0._Z7reduce6ILj256ELi128EEvPfS0_i --------------------------
	.section	.nv.constant0._Z7reduce6ILj256ELi128EEvPfS0_i,"a",@progbits
	.sectionflags	@""
	.align	4
.nv.constant0._Z7reduce6ILj256ELi128EEvPfS0_i:
	.zero		916


//--------------------- .nv.constant0._Z7reduce5ILj256EEvPfS0_ --------------------------
	.section	.nv.constant0._Z7reduce5ILj256EEvPfS0_,"a",@progbits
	.sectionflags	@""
	.align	4
.nv.constant0._Z7reduce5ILj256EEvPfS0_:
	.zero		912


//--------------------- .nv.constant0._Z7reduce4PfS_ --------------------------
	.section	.nv.constant0._Z7reduce4PfS_,"a",@progbits
	.sectionflags	@""
	.align	4
.nv.constant0._Z7reduce4PfS_:
	.zero		912


//--------------------- .nv.constant0._Z7reduce3PfS_ --------------------------
	.section	.nv.constant0._Z7reduce3PfS_,"a",@progbits
	.sectionflags	@""
	.align	4
.nv.constant0._Z7reduce3PfS_:
	.zero		912


//--------------------- .nv.constant0._Z7reduce2PfS_ --------------------------
	.section	.nv.constant0._Z7reduce2PfS_,"a",@progbits
	.sectionflags	@""
	.align	4
.nv.constant0._Z7reduce2PfS_:
	.zero		912


//--------------------- .nv.constant0._Z7reduce1PfS_ --------------------------
	.section	.nv.constant0._Z7reduce1PfS_,"a",@progbits
	.sectionflags	@""
	.align	4
.nv.constant0._Z7reduce1PfS_:
	.zero		912


//--------------------- .nv.constant0._Z7reduce0PfS_ --------------------------
	.section	.nv.constant0._Z7reduce0PfS_,"a",@progbits
	.sectionflags	@""
	.align	4
.nv.constant0._Z7reduce0PfS_:
	.zero		912


//--------------------- SYMBOLS --------------------------

	.type		.nv.reservedSmem.offset0,@object
	.size		.nv.reservedSmem.offset0,0x4
	.type		.nv.reservedSmem.cap,@object
	.size		.nv.reservedSmem.cap,0x4
